//
// Generated by NVIDIA NVVM Compiler
//
// Compiler Build ID: CL-36424714
// Cuda compilation tools, release 13.0, V13.0.88
// Based on NVVM 20.0.0
//

.version 9.0
.target sm_100
.address_size 64

	// .globl	_Z14checkNeigboursPiS_ii
.const .align 4 .u32 THRESHOLD = 3;

.visible .entry _Z14checkNeigboursPiS_ii(
	.param .u64 .ptr .align 1 _Z14checkNeigboursPiS_ii_param_0,
	.param .u64 .ptr .align 1 _Z14checkNeigboursPiS_ii_param_1,
	.param .u32 _Z14checkNeigboursPiS_ii_param_2,
	.param .u32 _Z14checkNeigboursPiS_ii_param_3
)
{
	.reg .pred 	%p<136>;
	.reg .b32 	%r<76>;
	.reg .b32 	%f<315>;
	.reg .b64 	%rd<29>;
	.reg .b64 	%fd<3>;

	ld.param.u64 	%rd10, [_Z14checkNeigboursPiS_ii_param_0];
	ld.param.u64 	%rd11, [_Z14checkNeigboursPiS_ii_param_1];
	ld.param.u32 	%r9, [_Z14checkNeigboursPiS_ii_param_2];
	ld.param.u32 	%r11, [_Z14checkNeigboursPiS_ii_param_3];
	cvta.to.global.u64 	%rd1, %rd11;
	cvta.to.global.u64 	%rd2, %rd10;
	mov.u32 	%r12, %ctaid.x;
	mov.u32 	%r13, %ntid.x;
	mov.u32 	%r14, %tid.x;
	mad.lo.s32 	%r1, %r12, %r13, %r14;
	mov.u32 	%r15, %ctaid.y;
	mov.u32 	%r16, %ntid.y;
	mov.u32 	%r17, %tid.y;
	mad.lo.s32 	%r18, %r15, %r16, %r17;
	mad.lo.s32 	%r3, %r9, %r18, %r1;
	setp.ge.s32 	%p1, %r1, %r9;
	setp.ge.s32 	%p2, %r18, %r11;
	or.pred  	%p3, %p1, %p2;
	@%p3 bra 	$L__BB0_4;
	mul.wide.s32 	%rd12, %r3, 4;
	add.s64 	%rd3, %rd2, %rd12;
	ld.global.u32 	%r4, [%rd3];
	setp.eq.s32 	%p4, %r4, 0;
	mov.b32 	%r74, -1;
	@%p4 bra 	$L__BB0_3;
	sub.s32 	%r20, %r3, %r9;
	mul.wide.s32 	%rd13, %r20, 4;
	add.s64 	%rd14, %rd2, %rd13;
	ld.global.u32 	%r21, [%rd14];
	ld.global.u32 	%r22, [%rd14+4];
	ld.global.u32 	%r23, [%rd3+4];
	mul.wide.s32 	%rd15, %r9, 4;
	add.s64 	%rd16, %rd3, %rd15;
	ld.global.u32 	%r24, [%rd16+4];
	ld.global.u32 	%r25, [%rd16];
	ld.global.u32 	%r26, [%rd16+-4];
	ld.global.u32 	%r27, [%rd3+-4];
	ld.global.u32 	%r28, [%rd14+-4];
	setp.gt.s32 	%p5, %r21, %r4;
	max.s32 	%r29, %r21, %r4;
	selp.u32 	%r30, 1, 0, %p5;
	setp.gt.s32 	%p6, %r22, %r29;
	max.s32 	%r31, %r22, %r29;
	selp.b32 	%r32, 2, %r30, %p6;
	setp.gt.s32 	%p7, %r23, %r31;
	max.s32 	%r33, %r23, %r31;
	selp.b32 	%r34, 3, %r32, %p7;
	setp.gt.s32 	%p8, %r24, %r33;
	max.s32 	%r35, %r24, %r33;
	selp.b32 	%r36, 4, %r34, %p8;
	setp.gt.s32 	%p9, %r25, %r35;
	max.s32 	%r37, %r25, %r35;
	selp.b32 	%r38, 5, %r36, %p9;
	setp.gt.s32 	%p10, %r26, %r37;
	selp.b32 	%r39, %r21, %r37, %p10;
	selp.b32 	%r40, 6, %r38, %p10;
	setp.gt.s32 	%p11, %r27, %r39;
	selp.b32 	%r41, %r21, %r39, %p11;
	selp.b32 	%r42, 7, %r40, %p11;
	setp.gt.s32 	%p12, %r28, %r41;
	selp.b32 	%r74, 8, %r42, %p12;
$L__BB0_3:
	add.s64 	%rd18, %rd1, %rd12;
	st.global.u32 	[%rd18], %r74;
$L__BB0_4:
	setp.lt.s32 	%p13, %r1, 6;
	add.s32 	%r43, %r9, -6;
	setp.gt.s32 	%p14, %r1, %r43;
	or.pred  	%p15, %p13, %p14;
	@%p15 bra 	$L__BB0_201;
	setp.lt.u32 	%p16, %r18, 6;
	add.s32 	%r44, %r11, -6;
	setp.gt.s32 	%p17, %r18, %r44;
	or.pred  	%p18, %p16, %p17;
	mov.f32 	%f292, 0f00000000;
	@%p18 bra 	$L__BB0_201;
	add.s32 	%r46, %r9, %r3;
	mul.wide.s32 	%rd19, %r46, 4;
	add.s64 	%rd4, %rd1, %rd19;
	ld.global.u32 	%r45, [%rd4];
	mov.f32 	%f291, 0f3F800000;
	setp.gt.s32 	%p19, %r45, 4;
	@%p19 bra 	$L__BB0_11;
	setp.eq.s32 	%p25, %r45, 2;
	mov.f32 	%f278, 0f3F34FDF4;
	@%p25 bra 	$L__BB0_18;
	setp.eq.s32 	%p26, %r45, 3;
	@%p26 bra 	$L__BB0_19;
	setp.eq.s32 	%p27, %r45, 4;
	@%p27 bra 	$L__BB0_10;
	bra.uni 	$L__BB0_22;
$L__BB0_10:
	mov.f32 	%f291, 0fBF34FDF4;
	mov.f32 	%f292, %f278;
	bra.uni 	$L__BB0_22;
$L__BB0_11:
	setp.gt.s32 	%p20, %r45, 6;
	@%p20 bra 	$L__BB0_15;
	setp.eq.s32 	%p23, %r45, 5;
	@%p23 bra 	$L__BB0_20;
	setp.eq.s32 	%p24, %r45, 6;
	@%p24 bra 	$L__BB0_14;
	bra.uni 	$L__BB0_22;
$L__BB0_14:
	mov.f32 	%f291, 0fBF34FDF4;
	mov.f32 	%f292, %f291;
	bra.uni 	$L__BB0_22;
$L__BB0_15:
	setp.eq.s32 	%p21, %r45, 7;
	@%p21 bra 	$L__BB0_21;
	setp.eq.s32 	%p22, %r45, 8;
	@%p22 bra 	$L__BB0_17;
	bra.uni 	$L__BB0_22;
$L__BB0_17:
	mov.f32 	%f292, 0fBF34FDF4;
	mov.f32 	%f291, 0f3F34FDF4;
	bra.uni 	$L__BB0_22;
$L__BB0_18:
	mov.f32 	%f291, 0f3F34FDF4;
	mov.f32 	%f292, %f278;
	bra.uni 	$L__BB0_22;
$L__BB0_19:
	mov.f32 	%f292, 0f3F800000;
	mov.f32 	%f291, 0f00000000;
	bra.uni 	$L__BB0_22;
$L__BB0_20:
	mov.f32 	%f291, 0fBF800000;
	bra.uni 	$L__BB0_22;
$L__BB0_21:
	mov.f32 	%f292, 0fBF800000;
	mov.f32 	%f291, 0f00000000;
$L__BB0_22:
	mul.wide.s32 	%rd20, %r3, 4;
	add.s64 	%rd5, %rd1, %rd20;
	ld.global.u32 	%r47, [%rd5+4];
	mov.f32 	%f294, 0f00000000;
	mov.f32 	%f293, 0f3F800000;
	setp.gt.s32 	%p28, %r47, 4;
	@%p28 bra 	$L__BB0_27;
	setp.eq.s32 	%p34, %r47, 2;
	mov.f32 	%f280, 0f3F34FDF4;
	@%p34 bra 	$L__BB0_34;
	setp.eq.s32 	%p35, %r47, 3;
	@%p35 bra 	$L__BB0_35;
	setp.eq.s32 	%p36, %r47, 4;
	@%p36 bra 	$L__BB0_26;
	bra.uni 	$L__BB0_38;
$L__BB0_26:
	mov.f32 	%f293, 0fBF34FDF4;
	mov.f32 	%f294, %f280;
	bra.uni 	$L__BB0_38;
$L__BB0_27:
	setp.gt.s32 	%p29, %r47, 6;
	@%p29 bra 	$L__BB0_31;
	setp.eq.s32 	%p32, %r47, 5;
	@%p32 bra 	$L__BB0_36;
	setp.eq.s32 	%p33, %r47, 6;
	@%p33 bra 	$L__BB0_30;
	bra.uni 	$L__BB0_38;
$L__BB0_30:
	mov.f32 	%f293, 0fBF34FDF4;
	mov.f32 	%f294, %f293;
	bra.uni 	$L__BB0_38;
$L__BB0_31:
	setp.eq.s32 	%p30, %r47, 7;
	@%p30 bra 	$L__BB0_37;
	setp.eq.s32 	%p31, %r47, 8;
	@%p31 bra 	$L__BB0_33;
	bra.uni 	$L__BB0_38;
$L__BB0_33:
	mov.f32 	%f294, 0fBF34FDF4;
	mov.f32 	%f293, 0f3F34FDF4;
	bra.uni 	$L__BB0_38;
$L__BB0_34:
	mov.f32 	%f293, 0f3F34FDF4;
	mov.f32 	%f294, %f280;
	bra.uni 	$L__BB0_38;
$L__BB0_35:
	mov.f32 	%f294, 0f3F800000;
	mov.f32 	%f293, 0f00000000;
	bra.uni 	$L__BB0_38;
$L__BB0_36:
	mov.f32 	%f293, 0fBF800000;
	bra.uni 	$L__BB0_38;
$L__BB0_37:
	mov.f32 	%f294, 0fBF800000;
	mov.f32 	%f293, 0f00000000;
$L__BB0_38:
	add.f32 	%f77, %f292, %f292;
	add.f32 	%f78, %f77, %f294;
	add.f32 	%f5, %f294, %f78;
	add.f32 	%f79, %f291, %f291;
	add.f32 	%f80, %f79, %f293;
	add.f32 	%f6, %f293, %f80;
	mul.wide.s32 	%rd21, %r9, 4;
	xor.b64  	%rd22, %rd21, -4;
	add.s64 	%rd6, %rd5, %rd22;
	ld.global.u32 	%r48, [%rd6];
	mov.f32 	%f296, 0f00000000;
	mov.f32 	%f295, 0f3F800000;
	setp.gt.s32 	%p37, %r48, 4;
	@%p37 bra 	$L__BB0_43;
	setp.eq.s32 	%p43, %r48, 2;
	mov.f32 	%f281, 0f3F34FDF4;
	@%p43 bra 	$L__BB0_50;
	setp.eq.s32 	%p44, %r48, 3;
	@%p44 bra 	$L__BB0_51;
	setp.eq.s32 	%p45, %r48, 4;
	@%p45 bra 	$L__BB0_42;
	bra.uni 	$L__BB0_54;
$L__BB0_42:
	mov.f32 	%f295, 0fBF34FDF4;
	mov.f32 	%f296, %f281;
	bra.uni 	$L__BB0_54;
$L__BB0_43:
	setp.gt.s32 	%p38, %r48, 6;
	@%p38 bra 	$L__BB0_47;
	setp.eq.s32 	%p41, %r48, 5;
	@%p41 bra 	$L__BB0_52;
	setp.eq.s32 	%p42, %r48, 6;
	@%p42 bra 	$L__BB0_46;
	bra.uni 	$L__BB0_54;
$L__BB0_46:
	mov.f32 	%f295, 0fBF34FDF4;
	mov.f32 	%f296, %f295;
	bra.uni 	$L__BB0_54;
$L__BB0_47:
	setp.eq.s32 	%p39, %r48, 7;
	@%p39 bra 	$L__BB0_53;
	setp.eq.s32 	%p40, %r48, 8;
	@%p40 bra 	$L__BB0_49;
	bra.uni 	$L__BB0_54;
$L__BB0_49:
	mov.f32 	%f296, 0fBF34FDF4;
	mov.f32 	%f295, 0f3F34FDF4;
	bra.uni 	$L__BB0_54;
$L__BB0_50:
	mov.f32 	%f295, 0f3F34FDF4;
	mov.f32 	%f296, %f281;
	bra.uni 	$L__BB0_54;
$L__BB0_51:
	mov.f32 	%f296, 0f3F800000;
	mov.f32 	%f295, 0f00000000;
	bra.uni 	$L__BB0_54;
$L__BB0_52:
	mov.f32 	%f295, 0fBF800000;
	bra.uni 	$L__BB0_54;
$L__BB0_53:
	mov.f32 	%f296, 0fBF800000;
	mov.f32 	%f295, 0f00000000;
$L__BB0_54:
	add.f32 	%f95, %f5, %f296;
	add.f32 	%f9, %f296, %f95;
	add.f32 	%f96, %f6, %f295;
	add.f32 	%f10, %f295, %f96;
	ld.global.u32 	%r49, [%rd6+-4];
	mov.f32 	%f298, 0f00000000;
	mov.f32 	%f297, 0f3F800000;
	setp.gt.s32 	%p46, %r49, 4;
	@%p46 bra 	$L__BB0_59;
	setp.eq.s32 	%p52, %r49, 2;
	mov.f32 	%f282, 0f3F34FDF4;
	@%p52 bra 	$L__BB0_68;
	setp.eq.s32 	%p53, %r49, 3;
	@%p53 bra 	$L__BB0_67;
	setp.eq.s32 	%p54, %r49, 4;
	@%p54 bra 	$L__BB0_58;
	bra.uni 	$L__BB0_70;
$L__BB0_58:
	mov.f32 	%f297, 0fBF34FDF4;
	mov.f32 	%f298, %f282;
	bra.uni 	$L__BB0_70;
$L__BB0_59:
	setp.gt.s32 	%p47, %r49, 6;
	@%p47 bra 	$L__BB0_63;
	setp.eq.s32 	%p50, %r49, 5;
	@%p50 bra 	$L__BB0_66;
	setp.eq.s32 	%p51, %r49, 6;
	@%p51 bra 	$L__BB0_62;
	bra.uni 	$L__BB0_70;
$L__BB0_62:
	mov.f32 	%f297, 0fBF34FDF4;
	mov.f32 	%f298, %f297;
	bra.uni 	$L__BB0_70;
$L__BB0_63:
	setp.eq.s32 	%p48, %r49, 7;
	@%p48 bra 	$L__BB0_69;
	setp.eq.s32 	%p49, %r49, 8;
	@%p49 bra 	$L__BB0_65;
	bra.uni 	$L__BB0_70;
$L__BB0_65:
	mov.f32 	%f298, 0fBF34FDF4;
	mov.f32 	%f297, 0f3F34FDF4;
	bra.uni 	$L__BB0_70;
$L__BB0_66:
	mov.f32 	%f297, 0fBF800000;
	bra.uni 	$L__BB0_70;
$L__BB0_67:
	mov.f32 	%f298, 0f3F800000;
	mov.f32 	%f297, 0f00000000;
	bra.uni 	$L__BB0_70;
$L__BB0_68:
	mov.f32 	%f297, 0f3F34FDF4;
	mov.f32 	%f298, %f282;
	bra.uni 	$L__BB0_70;
$L__BB0_69:
	mov.f32 	%f298, 0fBF800000;
	mov.f32 	%f297, 0f00000000;
$L__BB0_70:
	add.f32 	%f111, %f9, %f298;
	add.f32 	%f13, %f298, %f111;
	add.f32 	%f112, %f10, %f297;
	add.f32 	%f14, %f297, %f112;
	ld.global.u32 	%r50, [%rd6+-8];
	mov.f32 	%f300, 0f00000000;
	mov.f32 	%f299, 0f3F800000;
	setp.gt.s32 	%p55, %r50, 4;
	@%p55 bra 	$L__BB0_75;
	setp.eq.s32 	%p61, %r50, 2;
	mov.f32 	%f283, 0f3F34FDF4;
	@%p61 bra 	$L__BB0_84;
	setp.eq.s32 	%p62, %r50, 3;
	@%p62 bra 	$L__BB0_83;
	setp.eq.s32 	%p63, %r50, 4;
	@%p63 bra 	$L__BB0_74;
	bra.uni 	$L__BB0_86;
$L__BB0_74:
	mov.f32 	%f299, 0fBF34FDF4;
	mov.f32 	%f300, %f283;
	bra.uni 	$L__BB0_86;
$L__BB0_75:
	setp.gt.s32 	%p56, %r50, 6;
	@%p56 bra 	$L__BB0_79;
	setp.eq.s32 	%p59, %r50, 5;
	@%p59 bra 	$L__BB0_82;
	setp.eq.s32 	%p60, %r50, 6;
	@%p60 bra 	$L__BB0_78;
	bra.uni 	$L__BB0_86;
$L__BB0_78:
	mov.f32 	%f299, 0fBF34FDF4;
	mov.f32 	%f300, %f299;
	bra.uni 	$L__BB0_86;
$L__BB0_79:
	setp.eq.s32 	%p57, %r50, 7;
	@%p57 bra 	$L__BB0_85;
	setp.eq.s32 	%p58, %r50, 8;
	@%p58 bra 	$L__BB0_81;
	bra.uni 	$L__BB0_86;
$L__BB0_81:
	mov.f32 	%f300, 0fBF34FDF4;
	mov.f32 	%f299, 0f3F34FDF4;
	bra.uni 	$L__BB0_86;
$L__BB0_82:
	mov.f32 	%f299, 0fBF800000;
	bra.uni 	$L__BB0_86;
$L__BB0_83:
	mov.f32 	%f300, 0f3F800000;
	mov.f32 	%f299, 0f00000000;
	bra.uni 	$L__BB0_86;
$L__BB0_84:
	mov.f32 	%f299, 0f3F34FDF4;
	mov.f32 	%f300, %f283;
	bra.uni 	$L__BB0_86;
$L__BB0_85:
	mov.f32 	%f300, 0fBF800000;
	mov.f32 	%f299, 0f00000000;
$L__BB0_86:
	add.f32 	%f127, %f13, %f300;
	add.f32 	%f17, %f300, %f127;
	add.f32 	%f128, %f14, %f299;
	add.f32 	%f18, %f299, %f128;
	add.s64 	%rd8, %rd4, %rd21;
	ld.global.u32 	%r51, [%rd8];
	mov.f32 	%f302, 0f00000000;
	mov.f32 	%f301, 0f3F800000;
	setp.gt.s32 	%p64, %r51, 4;
	@%p64 bra 	$L__BB0_91;
	setp.eq.s32 	%p70, %r51, 2;
	mov.f32 	%f284, 0f3F34FDF4;
	@%p70 bra 	$L__BB0_100;
	setp.eq.s32 	%p71, %r51, 3;
	@%p71 bra 	$L__BB0_99;
	setp.eq.s32 	%p72, %r51, 4;
	@%p72 bra 	$L__BB0_90;
	bra.uni 	$L__BB0_102;
$L__BB0_90:
	mov.f32 	%f301, 0fBF34FDF4;
	mov.f32 	%f302, %f284;
	bra.uni 	$L__BB0_102;
$L__BB0_91:
	setp.gt.s32 	%p65, %r51, 6;
	@%p65 bra 	$L__BB0_95;
	setp.eq.s32 	%p68, %r51, 5;
	@%p68 bra 	$L__BB0_98;
	setp.eq.s32 	%p69, %r51, 6;
	@%p69 bra 	$L__BB0_94;
	bra.uni 	$L__BB0_102;
$L__BB0_94:
	mov.f32 	%f301, 0fBF34FDF4;
	mov.f32 	%f302, %f301;
	bra.uni 	$L__BB0_102;
$L__BB0_95:
	setp.eq.s32 	%p66, %r51, 7;
	@%p66 bra 	$L__BB0_101;
	setp.eq.s32 	%p67, %r51, 8;
	@%p67 bra 	$L__BB0_97;
	bra.uni 	$L__BB0_102;
$L__BB0_97:
	mov.f32 	%f302, 0fBF34FDF4;
	mov.f32 	%f301, 0f3F34FDF4;
	bra.uni 	$L__BB0_102;
$L__BB0_98:
	mov.f32 	%f301, 0fBF800000;
	bra.uni 	$L__BB0_102;
$L__BB0_99:
	mov.f32 	%f302, 0f3F800000;
	mov.f32 	%f301, 0f00000000;
	bra.uni 	$L__BB0_102;
$L__BB0_100:
	mov.f32 	%f301, 0f3F34FDF4;
	mov.f32 	%f302, %f284;
	bra.uni 	$L__BB0_102;
$L__BB0_101:
	mov.f32 	%f302, 0fBF800000;
	mov.f32 	%f301, 0f00000000;
$L__BB0_102:
	add.f32 	%f143, %f17, %f302;
	add.f32 	%f21, %f302, %f143;
	add.f32 	%f144, %f18, %f301;
	add.f32 	%f22, %f301, %f144;
	ld.global.u32 	%r52, [%rd5+8];
	mov.f32 	%f304, 0f00000000;
	mov.f32 	%f303, 0f3F800000;
	setp.gt.s32 	%p73, %r52, 4;
	@%p73 bra 	$L__BB0_107;
	setp.eq.s32 	%p79, %r52, 2;
	mov.f32 	%f285, 0f3F34FDF4;
	@%p79 bra 	$L__BB0_116;
	setp.eq.s32 	%p80, %r52, 3;
	@%p80 bra 	$L__BB0_115;
	setp.eq.s32 	%p81, %r52, 4;
	@%p81 bra 	$L__BB0_106;
	bra.uni 	$L__BB0_118;
$L__BB0_106:
	mov.f32 	%f303, 0fBF34FDF4;
	mov.f32 	%f304, %f285;
	bra.uni 	$L__BB0_118;
$L__BB0_107:
	setp.gt.s32 	%p74, %r52, 6;
	@%p74 bra 	$L__BB0_111;
	setp.eq.s32 	%p77, %r52, 5;
	@%p77 bra 	$L__BB0_114;
	setp.eq.s32 	%p78, %r52, 6;
	@%p78 bra 	$L__BB0_110;
	bra.uni 	$L__BB0_118;
$L__BB0_110:
	mov.f32 	%f303, 0fBF34FDF4;
	mov.f32 	%f304, %f303;
	bra.uni 	$L__BB0_118;
$L__BB0_111:
	setp.eq.s32 	%p75, %r52, 7;
	@%p75 bra 	$L__BB0_117;
	setp.eq.s32 	%p76, %r52, 8;
	@%p76 bra 	$L__BB0_113;
	bra.uni 	$L__BB0_118;
$L__BB0_113:
	mov.f32 	%f304, 0fBF34FDF4;
	mov.f32 	%f303, 0f3F34FDF4;
	bra.uni 	$L__BB0_118;
$L__BB0_114:
	mov.f32 	%f303, 0fBF800000;
	bra.uni 	$L__BB0_118;
$L__BB0_115:
	mov.f32 	%f304, 0f3F800000;
	mov.f32 	%f303, 0f00000000;
	bra.uni 	$L__BB0_118;
$L__BB0_116:
	mov.f32 	%f303, 0f3F34FDF4;
	mov.f32 	%f304, %f285;
	bra.uni 	$L__BB0_118;
$L__BB0_117:
	mov.f32 	%f304, 0fBF800000;
	mov.f32 	%f303, 0f00000000;
$L__BB0_118:
	add.f32 	%f159, %f21, %f304;
	add.f32 	%f25, %f304, %f159;
	add.f32 	%f160, %f22, %f303;
	add.f32 	%f26, %f303, %f160;
	shl.b32 	%r54, %r9, 1;
	mul.wide.s32 	%rd23, %r54, 4;
	xor.b64  	%rd24, %rd23, -4;
	add.s64 	%rd9, %rd5, %rd24;
	ld.global.u32 	%r53, [%rd9];
	mov.f32 	%f306, 0f00000000;
	mov.f32 	%f305, 0f3F800000;
	setp.gt.s32 	%p82, %r53, 4;
	@%p82 bra 	$L__BB0_123;
	setp.eq.s32 	%p88, %r53, 2;
	mov.f32 	%f286, 0f3F34FDF4;
	@%p88 bra 	$L__BB0_132;
	setp.eq.s32 	%p89, %r53, 3;
	@%p89 bra 	$L__BB0_131;
	setp.eq.s32 	%p90, %r53, 4;
	@%p90 bra 	$L__BB0_122;
	bra.uni 	$L__BB0_134;
$L__BB0_122:
	mov.f32 	%f305, 0fBF34FDF4;
	mov.f32 	%f306, %f286;
	bra.uni 	$L__BB0_134;
$L__BB0_123:
	setp.gt.s32 	%p83, %r53, 6;
	@%p83 bra 	$L__BB0_127;
	setp.eq.s32 	%p86, %r53, 5;
	@%p86 bra 	$L__BB0_130;
	setp.eq.s32 	%p87, %r53, 6;
	@%p87 bra 	$L__BB0_126;
	bra.uni 	$L__BB0_134;
$L__BB0_126:
	mov.f32 	%f305, 0fBF34FDF4;
	mov.f32 	%f306, %f305;
	bra.uni 	$L__BB0_134;
$L__BB0_127:
	setp.eq.s32 	%p84, %r53, 7;
	@%p84 bra 	$L__BB0_133;
	setp.eq.s32 	%p85, %r53, 8;
	@%p85 bra 	$L__BB0_129;
	bra.uni 	$L__BB0_134;
$L__BB0_129:
	mov.f32 	%f306, 0fBF34FDF4;
	mov.f32 	%f305, 0f3F34FDF4;
	bra.uni 	$L__BB0_134;
$L__BB0_130:
	mov.f32 	%f305, 0fBF800000;
	bra.uni 	$L__BB0_134;
$L__BB0_131:
	mov.f32 	%f306, 0f3F800000;
	mov.f32 	%f305, 0f00000000;
	bra.uni 	$L__BB0_134;
$L__BB0_132:
	mov.f32 	%f305, 0f3F34FDF4;
	mov.f32 	%f306, %f286;
	bra.uni 	$L__BB0_134;
$L__BB0_133:
	mov.f32 	%f306, 0fBF800000;
	mov.f32 	%f305, 0f00000000;
$L__BB0_134:
	add.f32 	%f175, %f25, %f306;
	add.f32 	%f29, %f306, %f175;
	add.f32 	%f176, %f26, %f305;
	add.f32 	%f30, %f305, %f176;
	ld.global.u32 	%r55, [%rd9+-4];
	mov.f32 	%f308, 0f00000000;
	mov.f32 	%f307, 0f3F800000;
	setp.gt.s32 	%p91, %r55, 4;
	@%p91 bra 	$L__BB0_139;
	setp.eq.s32 	%p97, %r55, 2;
	mov.f32 	%f287, 0f3F34FDF4;
	@%p97 bra 	$L__BB0_148;
	setp.eq.s32 	%p98, %r55, 3;
	@%p98 bra 	$L__BB0_147;
	setp.eq.s32 	%p99, %r55, 4;
	@%p99 bra 	$L__BB0_138;
	bra.uni 	$L__BB0_150;
$L__BB0_138:
	mov.f32 	%f307, 0fBF34FDF4;
	mov.f32 	%f308, %f287;
	bra.uni 	$L__BB0_150;
$L__BB0_139:
	setp.gt.s32 	%p92, %r55, 6;
	@%p92 bra 	$L__BB0_143;
	setp.eq.s32 	%p95, %r55, 5;
	@%p95 bra 	$L__BB0_146;
	setp.eq.s32 	%p96, %r55, 6;
	@%p96 bra 	$L__BB0_142;
	bra.uni 	$L__BB0_150;
$L__BB0_142:
	mov.f32 	%f307, 0fBF34FDF4;
	mov.f32 	%f308, %f307;
	bra.uni 	$L__BB0_150;
$L__BB0_143:
	setp.eq.s32 	%p93, %r55, 7;
	@%p93 bra 	$L__BB0_149;
	setp.eq.s32 	%p94, %r55, 8;
	@%p94 bra 	$L__BB0_145;
	bra.uni 	$L__BB0_150;
$L__BB0_145:
	mov.f32 	%f308, 0fBF34FDF4;
	mov.f32 	%f307, 0f3F34FDF4;
	bra.uni 	$L__BB0_150;
$L__BB0_146:
	mov.f32 	%f307, 0fBF800000;
	bra.uni 	$L__BB0_150;
$L__BB0_147:
	mov.f32 	%f308, 0f3F800000;
	mov.f32 	%f307, 0f00000000;
	bra.uni 	$L__BB0_150;
$L__BB0_148:
	mov.f32 	%f307, 0f3F34FDF4;
	mov.f32 	%f308, %f287;
	bra.uni 	$L__BB0_150;
$L__BB0_149:
	mov.f32 	%f308, 0fBF800000;
	mov.f32 	%f307, 0f00000000;
$L__BB0_150:
	add.f32 	%f191, %f29, %f308;
	add.f32 	%f33, %f308, %f191;
	add.f32 	%f192, %f30, %f307;
	add.f32 	%f34, %f307, %f192;
	add.s64 	%rd25, %rd8, %rd21;
	ld.global.u32 	%r56, [%rd25];
	mov.f32 	%f310, 0f00000000;
	mov.f32 	%f309, 0f3F800000;
	setp.gt.s32 	%p100, %r56, 4;
	@%p100 bra 	$L__BB0_155;
	setp.eq.s32 	%p106, %r56, 2;
	mov.f32 	%f288, 0f3F34FDF4;
	@%p106 bra 	$L__BB0_164;
	setp.eq.s32 	%p107, %r56, 3;
	@%p107 bra 	$L__BB0_163;
	setp.eq.s32 	%p108, %r56, 4;
	@%p108 bra 	$L__BB0_154;
	bra.uni 	$L__BB0_166;
$L__BB0_154:
	mov.f32 	%f309, 0fBF34FDF4;
	mov.f32 	%f310, %f288;
	bra.uni 	$L__BB0_166;
$L__BB0_155:
	setp.gt.s32 	%p101, %r56, 6;
	@%p101 bra 	$L__BB0_159;
	setp.eq.s32 	%p104, %r56, 5;
	@%p104 bra 	$L__BB0_162;
	setp.eq.s32 	%p105, %r56, 6;
	@%p105 bra 	$L__BB0_158;
	bra.uni 	$L__BB0_166;
$L__BB0_158:
	mov.f32 	%f309, 0fBF34FDF4;
	mov.f32 	%f310, %f309;
	bra.uni 	$L__BB0_166;
$L__BB0_159:
	setp.eq.s32 	%p102, %r56, 7;
	@%p102 bra 	$L__BB0_165;
	setp.eq.s32 	%p103, %r56, 8;
	@%p103 bra 	$L__BB0_161;
	bra.uni 	$L__BB0_166;
$L__BB0_161:
	mov.f32 	%f310, 0fBF34FDF4;
	mov.f32 	%f309, 0f3F34FDF4;
	bra.uni 	$L__BB0_166;
$L__BB0_162:
	mov.f32 	%f309, 0fBF800000;
	bra.uni 	$L__BB0_166;
$L__BB0_163:
	mov.f32 	%f310, 0f3F800000;
	mov.f32 	%f309, 0f00000000;
	bra.uni 	$L__BB0_166;
$L__BB0_164:
	mov.f32 	%f309, 0f3F34FDF4;
	mov.f32 	%f310, %f288;
	bra.uni 	$L__BB0_166;
$L__BB0_165:
	mov.f32 	%f310, 0fBF800000;
	mov.f32 	%f309, 0f00000000;
$L__BB0_166:
	add.f32 	%f207, %f33, %f310;
	add.f32 	%f37, %f310, %f207;
	add.f32 	%f208, %f34, %f309;
	add.f32 	%f38, %f309, %f208;
	ld.global.u32 	%r57, [%rd5+12];
	mov.f32 	%f312, 0f00000000;
	mov.f32 	%f311, 0f3F800000;
	setp.gt.s32 	%p109, %r57, 4;
	@%p109 bra 	$L__BB0_171;
	setp.eq.s32 	%p115, %r57, 2;
	mov.f32 	%f289, 0f3F34FDF4;
	@%p115 bra 	$L__BB0_180;
	setp.eq.s32 	%p116, %r57, 3;
	@%p116 bra 	$L__BB0_179;
	setp.eq.s32 	%p117, %r57, 4;
	@%p117 bra 	$L__BB0_170;
	bra.uni 	$L__BB0_182;
$L__BB0_170:
	mov.f32 	%f311, 0fBF34FDF4;
	mov.f32 	%f312, %f289;
	bra.uni 	$L__BB0_182;
$L__BB0_171:
	setp.gt.s32 	%p110, %r57, 6;
	@%p110 bra 	$L__BB0_175;
	setp.eq.s32 	%p113, %r57, 5;
	@%p113 bra 	$L__BB0_178;
	setp.eq.s32 	%p114, %r57, 6;
	@%p114 bra 	$L__BB0_174;
	bra.uni 	$L__BB0_182;
$L__BB0_174:
	mov.f32 	%f311, 0fBF34FDF4;
	mov.f32 	%f312, %f311;
	bra.uni 	$L__BB0_182;
$L__BB0_175:
	setp.eq.s32 	%p111, %r57, 7;
	@%p111 bra 	$L__BB0_181;
	setp.eq.s32 	%p112, %r57, 8;
	@%p112 bra 	$L__BB0_177;
	bra.uni 	$L__BB0_182;
$L__BB0_177:
	mov.f32 	%f312, 0fBF34FDF4;
	mov.f32 	%f311, 0f3F34FDF4;
	bra.uni 	$L__BB0_182;
$L__BB0_178:
	mov.f32 	%f311, 0fBF800000;
	bra.uni 	$L__BB0_182;
$L__BB0_179:
	mov.f32 	%f312, 0f3F800000;
	mov.f32 	%f311, 0f00000000;
	bra.uni 	$L__BB0_182;
$L__BB0_180:
	mov.f32 	%f311, 0f3F34FDF4;
	mov.f32 	%f312, %f289;
	bra.uni 	$L__BB0_182;
$L__BB0_181:
	mov.f32 	%f312, 0fBF800000;
	mov.f32 	%f311, 0f00000000;
$L__BB0_182:
	add.f32 	%f223, %f37, %f312;
	add.f32 	%f41, %f312, %f223;
	add.f32 	%f224, %f38, %f311;
	add.f32 	%f42, %f311, %f224;
	mul.lo.s32 	%r59, %r9, 3;
	mul.wide.s32 	%rd26, %r59, 4;
	xor.b64  	%rd27, %rd26, -4;
	add.s64 	%rd28, %rd5, %rd27;
	ld.global.u32 	%r58, [%rd28];
	mov.f32 	%f314, 0f00000000;
	mov.f32 	%f313, 0f3F800000;
	setp.gt.s32 	%p118, %r58, 4;
	@%p118 bra 	$L__BB0_187;
	setp.eq.s32 	%p124, %r58, 2;
	mov.f32 	%f290, 0f3F34FDF4;
	@%p124 bra 	$L__BB0_196;
	setp.eq.s32 	%p125, %r58, 3;
	@%p125 bra 	$L__BB0_195;
	setp.eq.s32 	%p126, %r58, 4;
	@%p126 bra 	$L__BB0_186;
	bra.uni 	$L__BB0_198;
$L__BB0_186:
	mov.f32 	%f313, 0fBF34FDF4;
	mov.f32 	%f314, %f290;
	bra.uni 	$L__BB0_198;
$L__BB0_187:
	setp.gt.s32 	%p119, %r58, 6;
	@%p119 bra 	$L__BB0_191;
	setp.eq.s32 	%p122, %r58, 5;
	@%p122 bra 	$L__BB0_194;
	setp.eq.s32 	%p123, %r58, 6;
	@%p123 bra 	$L__BB0_190;
	bra.uni 	$L__BB0_198;
$L__BB0_190:
	mov.f32 	%f313, 0fBF34FDF4;
	mov.f32 	%f314, %f313;
	bra.uni 	$L__BB0_198;
$L__BB0_191:
	setp.eq.s32 	%p120, %r58, 7;
	@%p120 bra 	$L__BB0_197;
	setp.eq.s32 	%p121, %r58, 8;
	@%p121 bra 	$L__BB0_193;
	bra.uni 	$L__BB0_198;
$L__BB0_193:
	mov.f32 	%f314, 0fBF34FDF4;
	mov.f32 	%f313, 0f3F34FDF4;
	bra.uni 	$L__BB0_198;
$L__BB0_194:
	mov.f32 	%f313, 0fBF800000;
	bra.uni 	$L__BB0_198;
$L__BB0_195:
	mov.f32 	%f314, 0f3F800000;
	mov.f32 	%f313, 0f00000000;
	bra.uni 	$L__BB0_198;
$L__BB0_196:
	mov.f32 	%f313, 0f3F34FDF4;
	mov.f32 	%f314, %f290;
	bra.uni 	$L__BB0_198;
$L__BB0_197:
	mov.f32 	%f314, 0fBF800000;
	mov.f32 	%f313, 0f00000000;
$L__BB0_198:
	add.f32 	%f237, %f41, %f314;
	add.f32 	%f45, %f314, %f237;
	add.f32 	%f238, %f42, %f313;
	add.f32 	%f46, %f313, %f238;
	mul.f32 	%f239, %f45, %f45;
	fma.rn.f32 	%f240, %f46, %f46, %f239;
	sqrt.rn.f32 	%f241, %f240;
	ld.const.u32 	%r61, [THRESHOLD];
	cvt.rn.f32.s32 	%f242, %r61;
	setp.lt.f32 	%p127, %f241, %f242;
	mov.b32 	%r75, 0;
	@%p127 bra 	$L__BB0_200;
	abs.f32 	%f243, %f46;
	abs.f32 	%f244, %f45;
	setp.gt.f32 	%p128, %f244, %f243;
	selp.f32 	%f245, %f244, %f243, %p128;
	selp.f32 	%f246, %f243, %f244, %p128;
	div.rn.f32 	%f247, %f246, %f245;
	mul.f32 	%f248, %f247, %f247;
	fma.rn.f32 	%f249, %f248, 0f3B33710B, 0fBC807748;
	fma.rn.f32 	%f250, %f249, %f248, 0f3D2CDAB2;
	fma.rn.f32 	%f251, %f250, %f248, 0fBD992D10;
	fma.rn.f32 	%f252, %f251, %f248, 0f3DD9EA6C;
	fma.rn.f32 	%f253, %f252, %f248, 0fBE117CB1;
	fma.rn.f32 	%f254, %f253, %f248, 0f3E4CBCE0;
	fma.rn.f32 	%f255, %f254, %f248, 0fBEAAAA7D;
	mul.f32 	%f256, %f248, %f255;
	fma.rn.f32 	%f257, %f256, %f247, %f247;
	neg.f32 	%f258, %f257;
	fma.rn.f32 	%f259, 0f3F6EE581, 0f3FD774EB, %f258;
	selp.f32 	%f260, %f259, %f257, %p128;
	selp.f32 	%f261, 0f3F6EE581, 0f3FEEE581, %p128;
	selp.f32 	%f262, %f257, %f258, %p128;
	mov.b32 	%r62, %f46;
	fma.rn.f32 	%f263, %f261, 0f3FD774EB, %f262;
	setp.lt.s32 	%p129, %r62, 0;
	selp.f32 	%f264, %f263, %f260, %p129;
	add.f32 	%f265, %f243, %f244;
	setp.eq.f32 	%p130, %f245, 0f00000000;
	selp.f32 	%f266, 0f40490FDB, 0f00000000, %p129;
	setp.eq.f32 	%p131, %f243, %f244;
	selp.f32 	%f267, 0f4016CBE4, 0f3F490FDB, %p129;
	selp.f32 	%f268, %f267, %f264, %p131;
	selp.f32 	%f269, %f266, %f268, %p130;
	abs.f32 	%f270, %f265;
	setp.nan.f32 	%p132, %f270, %f270;
	copysign.f32 	%f271, %f45, %f269;
	selp.f32 	%f272, %f265, %f271, %p132;
	cvt.f64.f32 	%fd1, %f272;
	mul.f64 	%fd2, %fd1, 0d404CA5DC1A63C1F8;
	cvt.rn.f32.f64 	%f273, %fd2;
	setp.lt.f32 	%p133, %f273, 0f00000000;
	add.f32 	%f274, %f273, 0f43B40000;
	selp.f32 	%f275, %f274, %f273, %p133;
	add.f32 	%f276, %f275, 0f42340000;
	div.rn.f32 	%f277, %f276, 0f42340000;
	cvt.rzi.s32.f32 	%r63, %f277;
	cvt.rzi.s32.f32 	%r64, %f276;
	mul.hi.s32 	%r65, %r64, -1240768329;
	add.s32 	%r66, %r65, %r64;
	shr.u32 	%r67, %r66, 31;
	shr.s32 	%r68, %r66, 5;
	add.s32 	%r69, %r68, %r67;
	mul.lo.s32 	%r70, %r69, 45;
	sub.s32 	%r71, %r64, %r70;
	setp.gt.s32 	%p134, %r71, 22;
	selp.u32 	%r72, 1, 0, %p134;
	add.s32 	%r73, %r63, %r72;
	setp.eq.s32 	%p135, %r73, 9;
	selp.b32 	%r75, 0, %r73, %p135;
$L__BB0_200:
	st.global.u32 	[%rd5], %r75;
$L__BB0_201:
	ret;

}


// ===== COMPILED SASS (sm_100) =====

	.target	sm_100

	.elftype	@"ET_EXEC"


//--------------------- .note.nv.tkinfo           --------------------------
	.section	.note.nv.tkinfo,"",@"SHT_NOTE"
	.sectionflags	@"SHF_NOTE_NV_TKINFO"
	.tkinfo
        /*0018*/ 	.word	0x00000002
        /*0030*/ 	.string	""
        /*0030*/ 	.string	"ptxas"
        /*0030*/ 	.string	"Cuda compilation tools, release 13.0, V13.0.88"
        /*0030*/ 	.string	"Build cuda_13.0.r13.0/compiler.36424714_0"
        /*0030*/ 	.string	"-arch sm_100 -m 64 "



//--------------------- .note.nv.cuinfo           --------------------------
	.section	.note.nv.cuinfo,"",@"SHT_NOTE"
	.sectionflags	@"SHF_NOTE_NV_CUINFO"
        /*0018*/ 	.short	0x0002
        /*001a*/ 	.short	0x0064
        /*001c*/ 	.short	0x0082
	.zero		2


//--------------------- .nv.info                  --------------------------
	.section	.nv.info,"",@"SHT_CUDA_INFO"
	.align	4


	//----- nvinfo : EIATTR_REGCOUNT
	.align		4
        /*0000*/ 	.byte	0x04, 0x2f
        /*0002*/ 	.short	(.L_2 - .L_1)
	.align		4
.L_1:
        /*0004*/ 	.word	index@(_Z14checkNeigboursPiS_ii)
        /*0008*/ 	.word	0x0000001e


	//----- nvinfo : EIATTR_FRAME_SIZE
	.align		4
.L_2:
        /*000c*/ 	.byte	0x04, 0x11
        /*000e*/ 	.short	(.L_4 - .L_3)
	.align		4
.L_3:
        /*0010*/ 	.word	index@($__internal_1_$__cuda_sm3x_div_rn_noftz_f32_slowpath)
        /*0014*/ 	.word	0x00000000


	//----- nvinfo : EIATTR_FRAME_SIZE
	.align		4
.L_4:
        /*0018*/ 	.byte	0x04, 0x11
        /*001a*/ 	.short	(.L_6 - .L_5)
	.align		4
.L_5:
        /*001c*/ 	.word	index@($__internal_0_$__cuda_sm20_sqrt_rn_f32_slowpath)
        /*0020*/ 	.word	0x00000000


	//----- nvinfo : EIATTR_FRAME_SIZE
	.align		4
.L_6:
        /*0024*/ 	.byte	0x04, 0x11
        /*0026*/ 	.short	(.L_8 - .L_7)
	.align		4
.L_7:
        /*0028*/ 	.word	index@(_Z14checkNeigboursPiS_ii)
        /*002c*/ 	.word	0x00000000


	//----- nvinfo : EIATTR_MIN_STACK_SIZE
	.align		4
.L_8:
        /*0030*/ 	.byte	0x04, 0x12
        /*0032*/ 	.short	(.L_10 - .L_9)
	.align		4
.L_9:
        /*0034*/ 	.word	index@(_Z14checkNeigboursPiS_ii)
        /*0038*/ 	.word	0x00000000
.L_10:


//--------------------- .nv.compat                --------------------------
	.section	.nv.compat,"",@"SHT_CUDA_COMPAT_INFO"
	.align	4
        /*0000*/ 	.byte	0x02, 0x09, 0x00, 0x00, 0x02, 0x02, 0x01, 0x00, 0x02, 0x05, 0x05, 0x00, 0x03, 0x07, 0x01, 0x01
        /*0010*/ 	.byte	0x02, 0x03, 0x00, 0x00, 0x02, 0x06, 0x01, 0x00, 0x04, 0x0b, 0x08, 0x00, 0x01, 0x00, 0x00, 0x00
        /*0020*/ 	.byte	0x00, 0x00, 0x00, 0x00


//--------------------- .nv.info._Z14checkNeigboursPiS_ii --------------------------
	.section	.nv.info._Z14checkNeigboursPiS_ii,"",@"SHT_CUDA_INFO"
	.sectionflags	@""
	.align	4


	//----- nvinfo : EIATTR_CUDA_API_VERSION
	.align		4
        /*0000*/ 	.byte	0x04, 0x37
        /*0002*/ 	.short	(.L_12 - .L_11)
.L_11:
        /*0004*/ 	.word	0x00000082


	//----- nvinfo : EIATTR_KPARAM_INFO
	.align		4
.L_12:
        /*0008*/ 	.byte	0x04, 0x17
        /*000a*/ 	.short	(.L_14 - .L_13)
.L_13:
        /*000c*/ 	.word	0x00000000
        /*0010*/ 	.short	0x0003
        /*0012*/ 	.short	0x0014
        /*0014*/ 	.byte	0x00, 0xf0, 0x11, 0x00


	//----- nvinfo : EIATTR_KPARAM_INFO
	.align		4
.L_14:
        /*0018*/ 	.byte	0x04, 0x17
        /*001a*/ 	.short	(.L_16 - .L_15)
.L_15:
        /*001c*/ 	.word	0x00000000
        /*0020*/ 	.short	0x0002
        /*0022*/ 	.short	0x0010
        /*0024*/ 	.byte	0x00, 0xf0, 0x11, 0x00


	//----- nvinfo : EIATTR_KPARAM_INFO
	.align		4
.L_16:
        /*0028*/ 	.byte	0x04, 0x17
        /*002a*/ 	.short	(.L_18 - .L_17)
.L_17:
        /*002c*/ 	.word	0x00000000
        /*0030*/ 	.short	0x0001
        /*0032*/ 	.short	0x0008
        /*0034*/ 	.byte	0x00, 0xf5, 0x21, 0x00


	//----- nvinfo : EIATTR_KPARAM_INFO
	.align		4
.L_18:
        /*0038*/ 	.byte	0x04, 0x17
        /*003a*/ 	.short	(.L_20 - .L_19)
.L_19:
        /*003c*/ 	.word	0x00000000
        /*0040*/ 	.short	0x0000
        /*0042*/ 	.short	0x0000
        /*0044*/ 	.byte	0x00, 0xf5, 0x21, 0x00


	//----- nvinfo : EIATTR_SPARSE_MMA_MASK
	.align		4
.L_20:
        /*0048*/ 	.byte	0x03, 0x50
        /*004a*/ 	.short	0x0000


	//----- nvinfo : EIATTR_MAXREG_COUNT
	.align		4
        /*004c*/ 	.byte	0x03, 0x1b
        /*004e*/ 	.short	0x00ff


	//----- nvinfo : EIATTR_MERCURY_ISA_VERSION
	.align		4
        /*0050*/ 	.byte	0x03, 0x5f
        /*0052*/ 	.short	0x0101


	//----- nvinfo : EIATTR_VRC_CTA_INIT_COUNT
	.align		4
        /*0054*/ 	.byte	0x02, 0x4a
	.zero		1
	.zero		1


	//----- nvinfo : EIATTR_EXIT_INSTR_OFFSETS
	.align		4
        /*0058*/ 	.byte	0x04, 0x1c
        /*005a*/ 	.short	(.L_22 - .L_21)


	//   ....[0]....
.L_21:
        /*005c*/ 	.word	0x00000410


	//   ....[1]....
        /*0060*/ 	.word	0x00000450


	//   ....[2]....
        /*0064*/ 	.word	0x00003310


	//----- nvinfo : EIATTR_INDIRECT_BRANCH_TARGETS
	.align		4
.L_22:
        /*0068*/ 	.byte	0x04, 0x34
        /*006a*/ 	.short	(.L_24 - .L_23)


	//   ....[0]....
.L_23:
        /*006c*/ 	.word	.L_x_86@srel
        /*0070*/ 	.short	0x0
        /*0072*/ 	.short	0x0
        /*0074*/ 	.word	0x3
        /*0078*/ 	.word	.L_x_87@srel
        /*007c*/ 	.word	.L_x_88@srel
        /*0080*/ 	.word	.L_x_7@srel


	//   ....[1]....
        /*0084*/ 	.word	.L_x_90@srel
        /*0088*/ 	.short	0x0
        /*008a*/ 	.short	0x0
        /*008c*/ 	.word	0x3
        /*0090*/ 	.word	.L_x_91@srel
        /*0094*/ 	.word	.L_x_92@srel
        /*0098*/ 	.word	.L_x_7@srel


	//   ....[2]....
        /*009c*/ 	.word	.L_x_94@srel
        /*00a0*/ 	.short	0x0
        /*00a2*/ 	.short	0x0
        /*00a4*/ 	.word	0x3
        /*00a8*/ 	.word	.L_x_95@srel
        /*00ac*/ 	.word	.L_x_96@srel
        /*00b0*/ 	.word	.L_x_7@srel


	//   ....[3]....
        /*00b4*/ 	.word	.L_x_98@srel
        /*00b8*/ 	.short	0x0
        /*00ba*/ 	.short	0x0
        /*00bc*/ 	.word	0x3
        /*00c0*/ 	.word	.L_x_99@srel
        /*00c4*/ 	.word	.L_x_100@srel
        /*00c8*/ 	.word	.L_x_12@srel


	//   ....[4]....
        /*00cc*/ 	.word	.L_x_102@srel
        /*00d0*/ 	.short	0x0
        /*00d2*/ 	.short	0x0
        /*00d4*/ 	.word	0x3
        /*00d8*/ 	.word	.L_x_103@srel
        /*00dc*/ 	.word	.L_x_104@srel
        /*00e0*/ 	.word	.L_x_12@srel


	//   ....[5]....
        /*00e4*/ 	.word	.L_x_106@srel
        /*00e8*/ 	.short	0x0
        /*00ea*/ 	.short	0x0
        /*00ec*/ 	.word	0x3
        /*00f0*/ 	.word	.L_x_107@srel
        /*00f4*/ 	.word	.L_x_108@srel
        /*00f8*/ 	.word	.L_x_12@srel


	//   ....[6]....
        /*00fc*/ 	.word	.L_x_110@srel
        /*0100*/ 	.short	0x0
        /*0102*/ 	.short	0x0
        /*0104*/ 	.word	0x3
        /*0108*/ 	.word	.L_x_111@srel
        /*010c*/ 	.word	.L_x_112@srel
        /*0110*/ 	.word	.L_x_17@srel


	//   ....[7]....
        /*0114*/ 	.word	.L_x_114@srel
        /*0118*/ 	.short	0x0
        /*011a*/ 	.short	0x0
        /*011c*/ 	.word	0x3
        /*0120*/ 	.word	.L_x_115@srel
        /*0124*/ 	.word	.L_x_116@srel
        /*0128*/ 	.word	.L_x_17@srel


	//   ....[8]....
        /*012c*/ 	.word	.L_x_118@srel
        /*0130*/ 	.short	0x0
        /*0132*/ 	.short	0x0
        /*0134*/ 	.word	0x3
        /*0138*/ 	.word	.L_x_119@srel
        /*013c*/ 	.word	.L_x_120@srel
        /*0140*/ 	.word	.L_x_17@srel


	//   ....[9]....
        /*0144*/ 	.word	.L_x_122@srel
        /*0148*/ 	.short	0x0
        /*014a*/ 	.short	0x0
        /*014c*/ 	.word	0x3
        /*0150*/ 	.word	.L_x_123@srel
        /*0154*/ 	.word	.L_x_124@srel
        /*0158*/ 	.word	.L_x_22@srel


	//   ....[10]....
        /*015c*/ 	.word	.L_x_126@srel
        /*0160*/ 	.short	0x0
        /*0162*/ 	.short	0x0
        /*0164*/ 	.word	0x3
        /*0168*/ 	.word	.L_x_127@srel
        /*016c*/ 	.word	.L_x_128@srel
        /*0170*/ 	.word	.L_x_22@srel


	//   ....[11]....
        /*0174*/ 	.word	.L_x_130@srel
        /*0178*/ 	.short	0x0
        /*017a*/ 	.short	0x0
        /*017c*/ 	.word	0x3
        /*0180*/ 	.word	.L_x_131@srel
        /*0184*/ 	.word	.L_x_132@srel
        /*0188*/ 	.word	.L_x_22@srel


	//   ....[12]....
        /*018c*/ 	.word	.L_x_134@srel
        /*0190*/ 	.short	0x0
        /*0192*/ 	.short	0x0
        /*0194*/ 	.word	0x3
        /*0198*/ 	.word	.L_x_135@srel
        /*019c*/ 	.word	.L_x_136@srel
        /*01a0*/ 	.word	.L_x_27@srel


	//   ....[13]....
        /*01a4*/ 	.word	.L_x_138@srel
        /*01a8*/ 	.short	0x0
        /*01aa*/ 	.short	0x0
        /*01ac*/ 	.word	0x3
        /*01b0*/ 	.word	.L_x_139@srel
        /*01b4*/ 	.word	.L_x_140@srel
        /*01b8*/ 	.word	.L_x_27@srel


	//   ....[14]....
        /*01bc*/ 	.word	.L_x_142@srel
        /*01c0*/ 	.short	0x0
        /*01c2*/ 	.short	0x0
        /*01c4*/ 	.word	0x3
        /*01c8*/ 	.word	.L_x_143@srel
        /*01cc*/ 	.word	.L_x_144@srel
        /*01d0*/ 	.word	.L_x_27@srel


	//   ....[15]....
        /*01d4*/ 	.word	.L_x_146@srel
        /*01d8*/ 	.short	0x0
        /*01da*/ 	.short	0x0
        /*01dc*/ 	.word	0x3
        /*01e0*/ 	.word	.L_x_147@srel
        /*01e4*/ 	.word	.L_x_148@srel
        /*01e8*/ 	.word	.L_x_32@srel


	//   ....[16]....
        /*01ec*/ 	.word	.L_x_150@srel
        /*01f0*/ 	.short	0x0
        /*01f2*/ 	.short	0x0
        /*01f4*/ 	.word	0x3
        /*01f8*/ 	.word	.L_x_151@srel
        /*01fc*/ 	.word	.L_x_152@srel
        /*0200*/ 	.word	.L_x_32@srel


	//   ....[17]....
        /*0204*/ 	.word	.L_x_154@srel
        /*0208*/ 	.short	0x0
        /*020a*/ 	.short	0x0
        /*020c*/ 	.word	0x3
        /*0210*/ 	.word	.L_x_155@srel
        /*0214*/ 	.word	.L_x_156@srel
        /*0218*/ 	.word	.L_x_32@srel


	//   ....[18]....
        /*021c*/ 	.word	.L_x_158@srel
        /*0220*/ 	.short	0x0
        /*0222*/ 	.short	0x0
        /*0224*/ 	.word	0x3
        /*0228*/ 	.word	.L_x_159@srel
        /*022c*/ 	.word	.L_x_160@srel
        /*0230*/ 	.word	.L_x_37@srel


	//   ....[19]....
        /*0234*/ 	.word	.L_x_162@srel
        /*0238*/ 	.short	0x0
        /*023a*/ 	.short	0x0
        /*023c*/ 	.word	0x3
        /*0240*/ 	.word	.L_x_163@srel
        /*0244*/ 	.word	.L_x_164@srel
        /*0248*/ 	.word	.L_x_37@srel


	//   ....[20]....
        /*024c*/ 	.word	.L_x_166@srel
        /*0250*/ 	.short	0x0
        /*0252*/ 	.short	0x0
        /*0254*/ 	.word	0x3
        /*0258*/ 	.word	.L_x_167@srel
        /*025c*/ 	.word	.L_x_168@srel
        /*0260*/ 	.word	.L_x_37@srel


	//   ....[21]....
        /*0264*/ 	.word	.L_x_170@srel
        /*0268*/ 	.short	0x0
        /*026a*/ 	.short	0x0
        /*026c*/ 	.word	0x3
        /*0270*/ 	.word	.L_x_171@srel
        /*0274*/ 	.word	.L_x_172@srel
        /*0278*/ 	.word	.L_x_42@srel


	//   ....[22]....
        /*027c*/ 	.word	.L_x_174@srel
        /*0280*/ 	.short	0x0
        /*0282*/ 	.short	0x0
        /*0284*/ 	.word	0x3
        /*0288*/ 	.word	.L_x_175@srel
        /*028c*/ 	.word	.L_x_176@srel
        /*0290*/ 	.word	.L_x_42@srel


	//   ....[23]....
        /*0294*/ 	.word	.L_x_178@srel
        /*0298*/ 	.short	0x0
        /*029a*/ 	.short	0x0
        /*029c*/ 	.word	0x3
        /*02a0*/ 	.word	.L_x_179@srel
        /*02a4*/ 	.word	.L_x_180@srel
        /*02a8*/ 	.word	.L_x_42@srel


	//   ....[24]....
        /*02ac*/ 	.word	.L_x_182@srel
        /*02b0*/ 	.short	0x0
        /*02b2*/ 	.short	0x0
        /*02b4*/ 	.word	0x3
        /*02b8*/ 	.word	.L_x_183@srel
        /*02bc*/ 	.word	.L_x_184@srel
        /*02c0*/ 	.word	.L_x_47@srel


	//   ....[25]....
        /*02c4*/ 	.word	.L_x_186@srel
        /*02c8*/ 	.short	0x0
        /*02ca*/ 	.short	0x0
        /*02cc*/ 	.word	0x3
        /*02d0*/ 	.word	.L_x_187@srel
        /*02d4*/ 	.word	.L_x_188@srel
        /*02d8*/ 	.word	.L_x_47@srel


	//   ....[26]....
        /*02dc*/ 	.word	.L_x_190@srel
        /*02e0*/ 	.short	0x0
        /*02e2*/ 	.short	0x0
        /*02e4*/ 	.word	0x3
        /*02e8*/ 	.word	.L_x_191@srel
        /*02ec*/ 	.word	.L_x_192@srel
        /*02f0*/ 	.word	.L_x_47@srel


	//   ....[27]....
        /*02f4*/ 	.word	.L_x_194@srel
        /*02f8*/ 	.short	0x0
        /*02fa*/ 	.short	0x0
        /*02fc*/ 	.word	0x3
        /*0300*/ 	.word	.L_x_195@srel
        /*0304*/ 	.word	.L_x_196@srel
        /*0308*/ 	.word	.L_x_52@srel


	//   ....[28]....
        /*030c*/ 	.word	.L_x_198@srel
        /*0310*/ 	.short	0x0
        /*0312*/ 	.short	0x0
        /*0314*/ 	.word	0x3
        /*0318*/ 	.word	.L_x_199@srel
        /*031c*/ 	.word	.L_x_200@srel
        /*0320*/ 	.word	.L_x_52@srel


	//   ....[29]....
        /*0324*/ 	.word	.L_x_202@srel
        /*0328*/ 	.short	0x0
        /*032a*/ 	.short	0x0
        /*032c*/ 	.word	0x3
        /*0330*/ 	.word	.L_x_203@srel
        /*0334*/ 	.word	.L_x_204@srel
        /*0338*/ 	.word	.L_x_52@srel


	//   ....[30]....
        /*033c*/ 	.word	.L_x_206@srel
        /*0340*/ 	.short	0x0
        /*0342*/ 	.short	0x0
        /*0344*/ 	.word	0x3
        /*0348*/ 	.word	.L_x_207@srel
        /*034c*/ 	.word	.L_x_208@srel
        /*0350*/ 	.word	.L_x_57@srel


	//   ....[31]....
        /*0354*/ 	.word	.L_x_210@srel
        /*0358*/ 	.short	0x0
        /*035a*/ 	.short	0x0
        /*035c*/ 	.word	0x3
        /*0360*/ 	.word	.L_x_211@srel
        /*0364*/ 	.word	.L_x_212@srel
        /*0368*/ 	.word	.L_x_57@srel


	//   ....[32]....
        /*036c*/ 	.word	.L_x_214@srel
        /*0370*/ 	.short	0x0
        /*0372*/ 	.short	0x0
        /*0374*/ 	.word	0x3
        /*0378*/ 	.word	.L_x_215@srel
        /*037c*/ 	.word	.L_x_216@srel
        /*0380*/ 	.word	.L_x_57@srel


	//   ....[33]....
        /*0384*/ 	.word	.L_x_218@srel
        /*0388*/ 	.short	0x0
        /*038a*/ 	.short	0x0
        /*038c*/ 	.word	0x3
        /*0390*/ 	.word	.L_x_219@srel
        /*0394*/ 	.word	.L_x_220@srel
        /*0398*/ 	.word	.L_x_62@srel


	//   ....[34]....
        /*039c*/ 	.word	.L_x_222@srel
        /*03a0*/ 	.short	0x0
        /*03a2*/ 	.short	0x0
        /*03a4*/ 	.word	0x3
        /*03a8*/ 	.word	.L_x_223@srel
        /*03ac*/ 	.word	.L_x_224@srel
        /*03b0*/ 	.word	.L_x_62@srel


	//   ....[35]....
        /*03b4*/ 	.word	.L_x_226@srel
        /*03b8*/ 	.short	0x0
        /*03ba*/ 	.short	0x0
        /*03bc*/ 	.word	0x3
        /*03c0*/ 	.word	.L_x_227@srel
        /*03c4*/ 	.word	.L_x_228@srel
        /*03c8*/ 	.word	.L_x_62@srel


	//----- nvinfo : EIATTR_CRS_STACK_SIZE
	.align		4
.L_24:
        /*03cc*/ 	.byte	0x04, 0x1e
        /*03ce*/ 	.short	(.L_26 - .L_25)
.L_25:
        /*03d0*/ 	.word	0x00000000


	//----- nvinfo : EIATTR_CBANK_PARAM_SIZE
	.align		4
.L_26:
        /*03d4*/ 	.byte	0x03, 0x19
        /*03d6*/ 	.short	0x0018


	//----- nvinfo : EIATTR_PARAM_CBANK
	.align		4
        /*03d8*/ 	.byte	0x04, 0x0a
        /*03da*/ 	.short	(.L_28 - .L_27)
	.align		4
.L_27:
        /*03dc*/ 	.word	index@(.nv.constant0._Z14checkNeigboursPiS_ii)
        /*03e0*/ 	.short	0x0380
        /*03e2*/ 	.short	0x0018


	//----- nvinfo : EIATTR_SW_WAR
	.align		4
.L_28:
        /*03e4*/ 	.byte	0x04, 0x36
        /*03e6*/ 	.short	(.L_30 - .L_29)
.L_29:
        /*03e8*/ 	.word	0x00000008
.L_30:


//--------------------- .nv.callgraph             --------------------------
	.section	.nv.callgraph,"",@"SHT_CUDA_CALLGRAPH"
	.align	4
	.sectionentsize	8
	.align		4
        /*0000*/ 	.word	0x00000000
	.align		4
        /*0004*/ 	.word	0xffffffff
	.align		4
        /*0008*/ 	.word	0x00000000
	.align		4
        /*000c*/ 	.word	0xfffffffe
	.align		4
        /*0010*/ 	.word	0x00000000
	.align		4
        /*0014*/ 	.word	0xfffffffd
	.align		4
        /*0018*/ 	.word	0x00000000
	.align		4
        /*001c*/ 	.word	0xfffffffc


//--------------------- .nv.constant3             --------------------------
	.section	.nv.constant3,"a",@progbits
	.align	4
.nv.constant3:
	.type		THRESHOLD,@object
	.size		THRESHOLD,(.L_0 - THRESHOLD)
THRESHOLD:
        /*0000*/ 	.byte	0x03, 0x00, 0x00, 0x00
.L_0:


//--------------------- .nv.constant2._Z14checkNeigboursPiS_ii --------------------------
	.section	.nv.constant2._Z14checkNeigboursPiS_ii,"a",@progbits
	.sectionflags	@""
	.align	4
.nv.constant2._Z14checkNeigboursPiS_ii:
        /*0000*/ 	.byte	0xa0, 0x05, 0x00, 0x00, 0x70, 0x05, 0x00, 0x00, 0x80, 0x07, 0x00, 0x00, 0xb0, 0x06, 0x00, 0x00
        /* <DEDUP_REMOVED lines=26> */


//--------------------- .text._Z14checkNeigboursPiS_ii --------------------------
	.section	.text._Z14checkNeigboursPiS_ii,"ax",@progbits
	.align	128
        .global         _Z14checkNeigboursPiS_ii
        .type           _Z14checkNeigboursPiS_ii,@function
        .size           _Z14checkNeigboursPiS_ii,(.L_x_231 - _Z14checkNeigboursPiS_ii)
        .other          _Z14checkNeigboursPiS_ii,@"STO_CUDA_ENTRY STV_DEFAULT"
_Z14checkNeigboursPiS_ii:
.text._Z14checkNeigboursPiS_ii:
[----:B------:R-:W-:Y:S01]  /*0000*/  LDC R1, c[0x0][0x37c] ;  /* 0x0000df00ff017b82 */ /* 0x000fe20000000800 */
[----:B------:R-:W0:Y:S07]  /*0010*/  S2R R5, SR_TID.Y ;  /* 0x0000000000057919 */ /* 0x000e2e0000002200 */
[----:B------:R-:W1:Y:S01]  /*0020*/  LDC R13, c[0x0][0x360] ;  /* 0x0000d800ff0d7b82 */ /* 0x000e620000000800 */
[----:B------:R-:W-:Y:S01]  /*0030*/  BSSY.RECONVERGENT B0, `(.L_x_0) ;  /* 0x000003a000007945 */ /* 0x000fe20003800200 */
[----:B------:R-:W1:Y:S06]  /*0040*/  S2R R4, SR_TID.X ;  /* 0x0000000000047919 */ /* 0x000e6c0000002100 */
[----:B------:R-:W0:Y:S08]  /*0050*/  S2UR UR5, SR_CTAID.Y ;  /* 0x00000000000579c3 */ /* 0x000e300000002600 */
[----:B------:R-:W0:Y:S08]  /*0060*/  LDC R0, c[0x0][0x364] ;  /* 0x0000d900ff007b82 */ /* 0x000e300000000800 */
[----:B------:R-:W1:Y:S08]  /*0070*/  S2UR UR4, SR_CTAID.X ;  /* 0x00000000000479c3 */ /* 0x000e700000002500 */
[----:B------:R-:W2:Y:S01]  /*0080*/  LDC.64 R2, c[0x0][0x390] ;  /* 0x0000e400ff027b82 */ /* 0x000ea20000000a00 */
[----:B0-----:R-:W-:-:S02]  /*0090*/  IMAD R0, R0, UR5, R5 ;  /* 0x0000000500007c24 */ /* 0x001fc4000f8e0205 */
[----:B-1----:R-:W-:Y:S01]  /*00a0*/  IMAD R13, R13, UR4, R4 ;  /* 0x000000040d0d7c24 */ /* 0x002fe2000f8e0204 */
[----:B------:R-:W0:Y:S02]  /*00b0*/  LDCU.64 UR4, c[0x0][0x358] ;  /* 0x00006b00ff0477ac */ /* 0x000e240008000a00 */
[C---:B--2---:R-:W-:Y:S01]  /*00c0*/  ISETP.GE.AND P0, PT, R0.reuse, R3, PT ;  /* 0x000000030000720c */ /* 0x044fe20003f06270 */
[----:B------:R-:W-:-:S03]  /*00d0*/  IMAD R5, R0, R2, R13 ;  /* 0x0000000200057224 */ /* 0x000fc600078e020d */
[----:B------:R-:W-:-:S13]  /*00e0*/  ISETP.GE.OR P0, PT, R13, R2, P0 ;  /* 0x000000020d00720c */ /* 0x000fda0000706670 */
[----:B0-----:R-:W-:Y:S05]  /*00f0*/  @P0 BRA `(.L_x_1) ;  /* 0x0000000000b40947 */ /* 0x001fea0003800000 */
[----:B------:R-:W0:Y:S08]  /*0100*/  LDC.64 R10, c[0x0][0x380] ;  /* 0x0000e000ff0a7b82 */ /* 0x000e300000000a00 */
[----:B------:R-:W1:Y:S01]  /*0110*/  LDC.64 R8, c[0x0][0x388] ;  /* 0x0000e200ff087b82 */ /* 0x000e620000000a00 */
[----:B0-----:R-:W-:-:S05]  /*0120*/  IMAD.WIDE R6, R5, 0x4, R10 ;  /* 0x0000000405067825 */ /* 0x001fca00078e020a */
[----:B------:R-:W2:Y:S01]  /*0130*/  LDG.E R4, desc[UR4][R6.64] ;  /* 0x0000000406047981 */ /* 0x000ea2000c1e1900 */
[----:B------:R-:W-:Y:S01]  /*0140*/  BSSY.RECONVERGENT B1, `(.L_x_2) ;  /* 0x0000027000017945 */ /* 0x000fe20003800200 */
[----:B------:R-:W-:Y:S02]  /*0150*/  IMAD.MOV.U32 R15, RZ, RZ, -0x1 ;  /* 0xffffffffff0f7424 */ /* 0x000fe400078e00ff */
[----:B-1----:R-:W-:Y:S01]  /*0160*/  IMAD.WIDE R8, R5, 0x4, R8 ;  /* 0x0000000405087825 */ /* 0x002fe200078e0208 */
[----:B--2---:R-:W-:-:S13]  /*0170*/  ISETP.NE.AND P0, PT, R4, RZ, PT ;  /* 0x000000ff0400720c */ /* 0x004fda0003f05270 */
[----:B------:R-:W-:Y:S05]  /*0180*/  @!P0 BRA `(.L_x_3) ;  /* 0x0000000000888947 */ /* 0x000fea0003800000 */
[----:B------:R-:W-:Y:S01]  /*0190*/  IMAD.IADD R15, R5, 0x1, -R2 ;  /* 0x00000001050f7824 */ /* 0x000fe200078e0a02 */
[----:B------:R-:W2:Y:S03]  /*01a0*/  LDG.E R18, desc[UR4][R6.64+0x4] ;  /* 0x0000040406127981 */ /* 0x000ea6000c1e1900 */
[----:B------:R-:W-:Y:S01]  /*01b0*/  IMAD.WIDE R10, R15, 0x4, R10 ;  /* 0x000000040f0a7825 */ /* 0x000fe200078e020a */
[----:B------:R-:W3:Y:S04]  /*01c0*/  LDG.E R21, desc[UR4][R6.64+-0x4] ;  /* 0xfffffc0406157981 */ /* 0x000ee8000c1e1900 */
[----:B------:R-:W4:Y:S01]  /*01d0*/  LDG.E R15, desc[UR4][R10.64] ;  /* 0x000000040a0f7981 */ /* 0x000f22000c1e1900 */
[----:B------:R-:W-:-:S03]  /*01e0*/  IMAD.WIDE R16, R2, 0x4, R6 ;  /* 0x0000000402107825 */ /* 0x000fc600078e0206 */
[----:B------:R-:W5:Y:S04]  /*01f0*/  LDG.E R14, desc[UR4][R10.64+0x4] ;  /* 0x000004040a0e7981 */ /* 0x000f68000c1e1900 */
[----:B------:R-:W3:Y:S04]  /*0200*/  LDG.E R19, desc[UR4][R16.64+0x4] ;  /* 0x0000040410137981 */ /* 0x000ee8000c1e1900 */
[----:B------:R-:W3:Y:S04]  /*0210*/  LDG.E R12, desc[UR4][R16.64] ;  /* 0x00000004100c7981 */ /* 0x000ee8000c1e1900 */
[----:B------:R-:W3:Y:S04]  /*0220*/  LDG.E R20, desc[UR4][R16.64+-0x4] ;  /* 0xfffffc0410147981 */ /* 0x000ee8000c1e1900 */
[----:B------:R-:W3:Y:S01]  /*0230*/  LDG.E R22, desc[UR4][R10.64+-0x4] ;  /* 0xfffffc040a167981 */ /* 0x000ee2000c1e1900 */
[----:B----4-:R-:W-:-:S04]  /*0240*/  VIMNMX R23, PT, PT, R4, R15, !PT ;  /* 0x0000000f04177248 */ /* 0x010fc80007fe0100 */
[----:B-----5:R-:W-:Y:S02]  /*0250*/  VIMNMX R25, PT, PT, R14, R23, !PT ;  /* 0x000000170e197248 */ /* 0x020fe40007fe0100 */
[----:B------:R-:W-:Y:S02]  /*0260*/  ISETP.GT.AND P0, PT, R15, R4, PT ;  /* 0x000000040f00720c */ /* 0x000fe40003f04270 */
[----:B--2---:R-:W-:Y:S02]  /*0270*/  VIMNMX R24, PT, PT, R18, R25, !PT ;  /* 0x0000001912187248 */ /* 0x004fe40007fe0100 */
[----:B------:R-:W-:Y:S02]  /*0280*/  ISETP.GT.AND P1, PT, R14, R23, PT ;  /* 0x000000170e00720c */ /* 0x000fe40003f24270 */
[----:B---3--:R-:W-:Y:S02]  /*0290*/  VIMNMX R27, PT, PT, R19, R24, !PT ;  /* 0x00000018131b7248 */ /* 0x008fe40007fe0100 */
[----:B------:R-:W-:-:S02]  /*02a0*/  SEL R4, RZ, 0x1, !P0 ;  /* 0x00000001ff047807 */ /* 0x000fc40004000000 */
[----:B------:R-:W-:Y:S02]  /*02b0*/  VIMNMX R14, PT, PT, R12, R27, !PT ;  /* 0x0000001b0c0e7248 */ /* 0x000fe40007fe0100 */
[----:B------:R-:W-:Y:S02]  /*02c0*/  ISETP.GT.AND P2, PT, R18, R25, PT ;  /* 0x000000191200720c */ /* 0x000fe40003f44270 */
[----:B------:R-:W-:Y:S02]  /*02d0*/  SEL R4, R4, 0x2, !P1 ;  /* 0x0000000204047807 */ /* 0x000fe40004800000 */
[----:B------:R-:W-:Y:S02]  /*02e0*/  ISETP.GT.AND P0, PT, R20, R14, PT ;  /* 0x0000000e1400720c */ /* 0x000fe40003f04270 */
[----:B------:R-:W-:Y:S02]  /*02f0*/  ISETP.GT.AND P1, PT, R19, R24, PT ;  /* 0x000000181300720c */ /* 0x000fe40003f24270 */
[----:B------:R-:W-:-:S02]  /*0300*/  SEL R4, R4, 0x3, !P2 ;  /* 0x0000000304047807 */ /* 0x000fc40005000000 */
[----:B------:R-:W-:Y:S02]  /*0310*/  SEL R14, R15, R14, P0 ;  /* 0x0000000e0f0e7207 */ /* 0x000fe40000000000 */
[----:B------:R-:W-:Y:S02]  /*0320*/  ISETP.GT.AND P2, PT, R12, R27, PT ;  /* 0x0000001b0c00720c */ /* 0x000fe40003f44270 */
[----:B------:R-:W-:Y:S02]  /*0330*/  SEL R4, R4, 0x4, !P1 ;  /* 0x0000000404047807 */ /* 0x000fe40004800000 */
[-C--:B------:R-:W-:Y:S02]  /*0340*/  ISETP.GT.AND P1, PT, R21, R14.reuse, PT ;  /* 0x0000000e1500720c */ /* 0x080fe40003f24270 */
[----:B------:R-:W-:Y:S02]  /*0350*/  SEL R4, R4, 0x5, !P2 ;  /* 0x0000000504047807 */ /* 0x000fe40005000000 */
[----:B------:R-:W-:-:S02]  /*0360*/  SEL R15, R15, R14, P1 ;  /* 0x0000000e0f0f7207 */ /* 0x000fc40000800000 */
[----:B------:R-:W-:Y:S02]  /*0370*/  SEL R4, R4, 0x6, !P0 ;  /* 0x0000000604047807 */ /* 0x000fe40004000000 */
[----:B------:R-:W-:Y:S02]  /*0380*/  ISETP.GT.AND P0, PT, R22, R15, PT ;  /* 0x0000000f1600720c */ /* 0x000fe40003f04270 */
[----:B------:R-:W-:-:S04]  /*0390*/  SEL R4, R4, 0x7, !P1 ;  /* 0x0000000704047807 */ /* 0x000fc80004800000 */
[----:B------:R-:W-:-:S07]  /*03a0*/  SEL R15, R4, 0x8, !P0 ;  /* 0x00000008040f7807 */ /* 0x000fce0004000000 */
.L_x_3:
[----:B------:R-:W-:Y:S05]  /*03b0*/  BSYNC.RECONVERGENT B1 ;  /* 0x0000000000017941 */ /* 0x000fea0003800200 */
.L_x_2:
[----:B------:R0:W-:Y:S02]  /*03c0*/  STG.E desc[UR4][R8.64], R15 ;  /* 0x0000000f08007986 */ /* 0x0001e4000c101904 */
.L_x_1:
[----:B------:R-:W-:Y:S05]  /*03d0*/  BSYNC.RECONVERGENT B0 ;  /* 0x0000000000007941 */ /* 0x000fea0003800200 */
.L_x_0:
[----:B------:R-:W-:-:S05]  /*03e0*/  VIADD R4, R2, 0xfffffffa ;  /* 0xfffffffa02047836 */ /* 0x000fca0000000000 */
[----:B------:R-:W-:-:S04]  /*03f0*/  ISETP.GT.AND P0, PT, R13, R4, PT ;  /* 0x000000040d00720c */ /* 0x000fc80003f04270 */
[----:B------:R-:W-:-:S13]  /*0400*/  ISETP.LT.OR P0, PT, R13, 0x6, P0 ;  /* 0x000000060d00780c */ /* 0x000fda0000701670 */
[----:B------:R-:W-:Y:S05]  /*0410*/  @P0 EXIT ;  /* 0x000000000000094d */ /* 0x000fea0003800000 */
[----:B------:R-:W-:-:S04]  /*0420*/  IADD3 R3, PT, PT, R3, -0x6, RZ ;  /* 0xfffffffa03037810 */ /* 0x000fc80007ffe0ff */
[----:B------:R-:W-:-:S04]  /*0430*/  ISETP.GT.AND P0, PT, R0, R3, PT ;  /* 0x000000030000720c */ /* 0x000fc80003f04270 */
[----:B------:R-:W-:-:S13]  /*0440*/  ISETP.LT.U32.OR P0, PT, R0, 0x6, P0 ;  /* 0x000000060000780c */ /* 0x000fda0000701470 */
[----:B------:R-:W-:Y:S05]  /*0450*/  @P0 EXIT ;  /* 0x000000000000094d */ /* 0x000fea0003800000 */
[----:B------:R-:W1:Y:S01]  /*0460*/  LDC.64 R6, c[0x0][0x388] ;  /* 0x0000e200ff067b82 */ /* 0x000e620000000a00 */
[----:B0-----:R-:W-:-:S04]  /*0470*/  IMAD.IADD R9, R5, 0x1, R2 ;  /* 0x0000000105097824 */ /* 0x001fc800078e0202 */
[----:B-1----:R-:W-:-:S05]  /*0480*/  IMAD.WIDE R8, R9, 0x4, R6 ;  /* 0x0000000409087825 */ /* 0x002fca00078e0206 */
[----:B------:R-:W2:Y:S01]  /*0490*/  LDG.E R4, desc[UR4][R8.64] ;  /* 0x0000000408047981 */ /* 0x000ea2000c1e1900 */
[----:B------:R-:W-:Y:S01]  /*04a0*/  BSSY.RECONVERGENT B0, `(.L_x_4) ;  /* 0x000002e000007945 */ /* 0x000fe20003800200 */
[----:B------:R-:W-:Y:S02]  /*04b0*/  IMAD.MOV.U32 R3, RZ, RZ, RZ ;  /* 0x000000ffff037224 */ /* 0x000fe400078e00ff */
[----:B------:R-:W-:Y:S01]  /*04c0*/  IMAD.MOV.U32 R0, RZ, RZ, 0x3f800000 ;  /* 0x3f800000ff007424 */ /* 0x000fe200078e00ff */
[----:B--2---:R-:W-:-:S13]  /*04d0*/  ISETP.GT.AND P0, PT, R4, 0x4, PT ;  /* 0x000000040400780c */ /* 0x004fda0003f04270 */
[----:B------:R-:W-:Y:S05]  /*04e0*/  @P0 BRA `(.L_x_5) ;  /* 0x0000000000440947 */ /* 0x000fea0003800000 */
[----:B------:R-:W-:-:S13]  /*04f0*/  ISETP.NE.AND P0, PT, R4, 0x2, PT ;  /* 0x000000020400780c */ /* 0x000fda0003f05270 */
[----:B------:R-:W-:Y:S05]  /*0500*/  @!P0 BRA `(.L_x_6) ;  /* 0x0000000000308947 */ /* 0x000fea0003800000 */
[----:B------:R-:W-:-:S04]  /*0510*/  MOV R11, 0xfffffffd ;  /* 0xfffffffd000b7802 */ /* 0x000fc80000000f00 */
[----:B------:R-:W-:-:S05]  /*0520*/  VIADDMNMX.U32 R4, R4, R11, 0x2, PT ;  /* 0x0000000204047446 */ /* 0x000fca000380000b */
[----:B------:R-:W-:-:S04]  /*0530*/  IMAD.SHL.U32 R4, R4, 0x4, RZ ;  /* 0x0000000404047824 */ /* 0x000fc800078e00ff */
[----:B------:R-:W0:Y:S02]  /*0540*/  LDC R10, c[0x2][R4] ;  /* 0x00800000040a7b82 */ /* 0x000e240000000800 */
[----:B0-----:R-:W-:-:S04]  /*0550*/  SHF.R.S32.HI R11, RZ, 0x1f, R10 ;  /* 0x0000001fff0b7819 */ /* 0x001fc8000001140a */
.L_x_86:
[----:B------:R-:W-:Y:S05]  /*0560*/  BRX R10 -0x570                                                          (*"BRANCH_TARGETS .L_x_87,.L_x_88,.L_x_7"*) ;  /* 0xfffffff80aa47949 */ /* 0x000fea000383ffff */
.L_x_88:
[----:B------:R-:W-:Y:S02]  /*0570*/  IMAD.MOV.U32 R0, RZ, RZ, -0x40cb020c ;  /* 0xbf34fdf4ff007424 */ /* 0x000fe400078e00ff */
[----:B------:R-:W-:Y:S01]  /*0580*/  IMAD.MOV.U32 R3, RZ, RZ, 0x3f34fdf4 ;  /* 0x3f34fdf4ff037424 */ /* 0x000fe200078e00ff */
[----:B------:R-:W-:Y:S06]  /*0590*/  BRA `(.L_x_7) ;  /* 0x0000000000787947 */ /* 0x000fec0003800000 */
.L_x_87:
[----:B------:R-:W-:Y:S02]  /*05a0*/  HFMA2 R3, -RZ, RZ, 1.875, 0 ;  /* 0x3f800000ff037431 */ /* 0x000fe400000001ff */
[----:B------:R-:W-:Y:S01]  /*05b0*/  IMAD.MOV.U32 R0, RZ, RZ, RZ ;  /* 0x000000ffff007224 */ /* 0x000fe200078e00ff */
[----:B------:R-:W-:Y:S06]  /*05c0*/  BRA `(.L_x_7) ;  /* 0x00000000006c7947 */ /* 0x000fec0003800000 */
.L_x_6:
[----:B------:R-:W-:Y:S02]  /*05d0*/  IMAD.MOV.U32 R0, RZ, RZ, 0x3f34fdf4 ;  /* 0x3f34fdf4ff007424 */ /* 0x000fe400078e00ff */
[----:B------:R-:W-:Y:S01]  /*05e0*/  IMAD.MOV.U32 R3, RZ, RZ, 0x3f34fdf4 ;  /* 0x3f34fdf4ff037424 */ /* 0x000fe200078e00ff */
[----:B------:R-:W-:Y:S06]  /*05f0*/  BRA `(.L_x_7) ;  /* 0x0000000000607947 */ /* 0x000fec0003800000 */
.L_x_5:
[----:B------:R-:W-:-:S13]  /*0600*/  ISETP.GT.AND P0, PT, R4, 0x6, PT ;  /* 0x000000060400780c */ /* 0x000fda0003f04270 */
[----:B------:R-:W-:Y:S05]  /*0610*/  @P0 BRA `(.L_x_8) ;  /* 0x00000000002c0947 */ /* 0x000fea0003800000 */
[----:B------:R-:W-:-:S04]  /*0620*/  MOV R11, 0xfffffffb ;  /* 0xfffffffb000b7802 */ /* 0x000fc80000000f00 */
[----:B------:R-:W-:-:S05]  /*0630*/  VIADDMNMX.U32 R4, R4, R11, 0x2, PT ;  /* 0x0000000204047446 */ /* 0x000fca000380000b */
[----:B------:R-:W-:-:S04]  /*0640*/  IMAD.SHL.U32 R4, R4, 0x4, RZ ;  /* 0x0000000404047824 */ /* 0x000fc800078e00ff */
[----:B------:R-:W0:Y:S02]  /*0650*/  LDC R10, c[0x2][R4+0xc] ;  /* 0x00800300040a7b82 */ /* 0x000e240000000800 */
[----:B0-----:R-:W-:-:S04]  /*0660*/  SHF.R.S32.HI R11, RZ, 0x1f, R10 ;  /* 0x0000001fff0b7819 */ /* 0x001fc8000001140a */
.L_x_90:
[----:B------:R-:W-:Y:S05]  /*0670*/  BRX R10 -0x680                                                          (*"BRANCH_TARGETS .L_x_91,.L_x_92,.L_x_7"*) ;  /* 0xfffffff80a607949 */ /* 0x000fea000383ffff */
.L_x_92:
[----:B------:R-:W-:Y:S02]  /*0680*/  IMAD.MOV.U32 R0, RZ, RZ, -0x40cb020c ;  /* 0xbf34fdf4ff007424 */ /* 0x000fe400078e00ff */
[----:B------:R-:W-:Y:S01]  /*0690*/  IMAD.MOV.U32 R3, RZ, RZ, -0x40cb020c ;  /* 0xbf34fdf4ff037424 */ /* 0x000fe200078e00ff */
[----:B------:R-:W-:Y:S06]  /*06a0*/  BRA `(.L_x_7) ;  /* 0x0000000000347947 */ /* 0x000fec0003800000 */
.L_x_91:
[----:B------:R-:W-:Y:S01]  /*06b0*/  HFMA2 R0, -RZ, RZ, -1.875, 0 ;  /* 0xbf800000ff007431 */ /* 0x000fe200000001ff */
[----:B------:R-:W-:Y:S06]  /*06c0*/  BRA `(.L_x_7) ;  /* 0x00000000002c7947 */ /* 0x000fec0003800000 */
.L_x_8:
[----:B------:R-:W-:-:S05]  /*06d0*/  IMAD.MOV.U32 R11, RZ, RZ, -0x7 ;  /* 0xfffffff9ff0b7424 */ /* 0x000fca00078e00ff */
[----:B------:R-:W-:-:S05]  /*06e0*/  VIADDMNMX.U32 R4, R4, R11, 0x2, PT ;  /* 0x0000000204047446 */ /* 0x000fca000380000b */
[----:B------:R-:W-:-:S04]  /*06f0*/  IMAD.SHL.U32 R4, R4, 0x4, RZ ;  /* 0x0000000404047824 */ /* 0x000fc800078e00ff */
[----:B------:R-:W0:Y:S02]  /*0700*/  LDC R10, c[0x2][R4+0x18] ;  /* 0x00800600040a7b82 */ /* 0x000e240000000800 */
[----:B0-----:R-:W-:-:S04]  /*0710*/  SHF.R.S32.HI R11, RZ, 0x1f, R10 ;  /* 0x0000001fff0b7819 */ /* 0x001fc8000001140a */
.L_x_94:
[----:B------:R-:W-:Y:S05]  /*0720*/  BRX R10 -0x730                                                          (*"BRANCH_TARGETS .L_x_95,.L_x_96,.L_x_7"*) ;  /* 0xfffffff80a347949 */ /* 0x000fea000383ffff */
.L_x_96:
[----:B------:R-:W-:Y:S01]  /*0730*/  IMAD.MOV.U32 R3, RZ, RZ, -0x40cb020c ;  /* 0xbf34fdf4ff037424 */ /* 0x000fe200078e00ff */
[----:B------:R-:W-:Y:S01]  /*0740*/  MOV R0, 0x3f34fdf4 ;  /* 0x3f34fdf400007802 */ /* 0x000fe20000000f00 */
[----:B------:R-:W-:Y:S06]  /*0750*/  BRA `(.L_x_7) ;  /* 0x0000000000087947 */ /* 0x000fec0003800000 */
.L_x_95:
[----:B------:R-:W-:Y:S02]  /*0760*/  IMAD.MOV.U32 R3, RZ, RZ, -0x40800000 ;  /* 0xbf800000ff037424 */ /* 0x000fe400078e00ff */
[----:B------:R-:W-:-:S07]  /*0770*/  IMAD.MOV.U32 R0, RZ, RZ, RZ ;  /* 0x000000ffff007224 */ /* 0x000fce00078e00ff */
.L_x_7:
[----:B------:R-:W-:Y:S05]  /*0780*/  BSYNC.RECONVERGENT B0 ;  /* 0x0000000000007941 */ /* 0x000fea0003800200 */
.L_x_4:
[----:B------:R-:W-:-:S05]  /*0790*/  IMAD.WIDE R4, R5, 0x4, R6 ;  /* 0x0000000405047825 */ /* 0x000fca00078e0206 */
[----:B------:R-:W2:Y:S01]  /*07a0*/  LDG.E R6, desc[UR4][R4.64+0x4] ;  /* 0x0000040404067981 */ /* 0x000ea2000c1e1900 */
[----:B------:R-:W-:Y:S01]  /*07b0*/  BSSY.RECONVERGENT B0, `(.L_x_9) ;  /* 0x000002e000007945 */ /* 0x000fe20003800200 */
[----:B------:R-:W-:Y:S02]  /*07c0*/  HFMA2 R12, -RZ, RZ, 1.875, 0 ;  /* 0x3f800000ff0c7431 */ /* 0x000fe400000001ff */
[----:B------:R-:W-:Y:S01]  /*07d0*/  IMAD.MOV.U32 R13, RZ, RZ, RZ ;  /* 0x000000ffff0d7224 */ /* 0x000fe200078e00ff */
[----:B--2---:R-:W-:-:S13]  /*07e0*/  ISETP.GT.AND P0, PT, R6, 0x4, PT ;  /* 0x000000040600780c */ /* 0x004fda0003f04270 */
[----:B------:R-:W-:Y:S05]  /*07f0*/  @P0 BRA `(.L_x_10) ;  /* 0x0000000000440947 */ /* 0x000fea0003800000 */
[----:B------:R-:W-:-:S13]  /*0800*/  ISETP.NE.AND P0, PT, R6, 0x2, PT ;  /* 0x000000020600780c */ /* 0x000fda0003f05270 */
[----:B------:R-:W-:Y:S05]  /*0810*/  @!P0 BRA `(.L_x_11) ;  /* 0x0000000000308947 */ /* 0x000fea0003800000 */
[----:B------:R-:W-:-:S05]  /*0820*/  IMAD.MOV.U32 R7, RZ, RZ, -0x3 ;  /* 0xfffffffdff077424 */ /* 0x000fca00078e00ff */
[----:B------:R-:W-:-:S05]  /*0830*/  VIADDMNMX.U32 R6, R6, R7, 0x2, PT ;  /* 0x0000000206067446 */ /* 0x000fca0003800007 */
[----:B------:R-:W-:-:S04]  /*0840*/  IMAD.SHL.U32 R10, R6, 0x4, RZ ;  /* 0x00000004060a7824 */ /* 0x000fc800078e00ff */
[----:B------:R-:W0:Y:S02]  /*0850*/  LDC R6, c[0x2][R10+0x24] ;  /* 0x008009000a067b82 */ /* 0x000e240000000800 */
[----:B0-----:R-:W-:-:S04]  /*0860*/  SHF.R.S32.HI R7, RZ, 0x1f, R6 ;  /* 0x0000001fff077819 */ /* 0x001fc80000011406 */
.L_x_98:
[----:B------:R-:W-:Y:S05]  /*0870*/  BRX R6 -0x880                                                           (*"BRANCH_TARGETS .L_x_99,.L_x_100,.L_x_12"*) ;  /* 0xfffffff406e07949 */ /* 0x000fea000383ffff */
.L_x_100:
[----:B------:R-:W-:Y:S01]  /*0880*/  IMAD.MOV.U32 R12, RZ, RZ, -0x40cb020c ;  /* 0xbf34fdf4ff0c7424 */ /* 0x000fe200078e00ff */
[----:B------:R-:W-:Y:S01]  /*0890*/  MOV R13, 0x3f34fdf4 ;  /* 0x3f34fdf4000d7802 */ /* 0x000fe20000000f00 */
[----:B------:R-:W-:Y:S06]  /*08a0*/  BRA `(.L_x_12) ;  /* 0x0000000000787947 */ /* 0x000fec0003800000 */
.L_x_99:
[----:B------:R-:W-:Y:S02]  /*08b0*/  IMAD.MOV.U32 R13, RZ, RZ, 0x3f800000 ;  /* 0x3f800000ff0d7424 */ /* 0x000fe400078e00ff */
[----:B------:R-:W-:Y:S01]  /*08c0*/  IMAD.MOV.U32 R12, RZ, RZ, RZ ;  /* 0x000000ffff0c7224 */ /* 0x000fe200078e00ff */
[----:B------:R-:W-:Y:S06]  /*08d0*/  BRA `(.L_x_12) ;  /* 0x00000000006c7947 */ /* 0x000fec0003800000 */
.L_x_11:
[----:B------:R-:W-:Y:S01]  /*08e0*/  IMAD.MOV.U32 R12, RZ, RZ, 0x3f34fdf4 ;  /* 0x3f34fdf4ff0c7424 */ /* 0x000fe200078e00ff */
[----:B------:R-:W-:Y:S01]  /*08f0*/  MOV R13, 0x3f34fdf4 ;  /* 0x3f34fdf4000d7802 */ /* 0x000fe20000000f00 */
[----:B------:R-:W-:Y:S06]  /*0900*/  BRA `(.L_x_12) ;  /* 0x0000000000607947 */ /* 0x000fec0003800000 */
.L_x_10:
[----:B------:R-:W-:-:S13]  /*0910*/  ISETP.GT.AND P0, PT, R6, 0x6, PT ;  /* 0x000000060600780c */ /* 0x000fda0003f04270 */
[----:B------:R-:W-:Y:S05]  /*0920*/  @P0 BRA `(.L_x_13) ;  /* 0x00000000002c0947 */ /* 0x000fea0003800000 */
[----:B------:R-:W-:-:S05]  /*0930*/  IMAD.MOV.U32 R7, RZ, RZ, -0x5 ;  /* 0xfffffffbff077424 */ /* 0x000fca00078e00ff */
[----:B------:R-:W-:-:S05]  /*0940*/  VIADDMNMX.U32 R6, R6, R7, 0x2, PT ;  /* 0x0000000206067446 */ /* 0x000fca0003800007 */
[----:B------:R-:W-:-:S04]  /*0950*/  IMAD.SHL.U32 R10, R6, 0x4, RZ ;  /* 0x00000004060a7824 */ /* 0x000fc800078e00ff */
[----:B------:R-:W0:Y:S02]  /*0960*/  LDC R6, c[0x2][R10+0x30] ;  /* 0x00800c000a067b82 */ /* 0x000e240000000800 */
[----:B0-----:R-:W-:-:S04]  /*0970*/  SHF.R.S32.HI R7, RZ, 0x1f, R6 ;  /* 0x0000001fff077819 */ /* 0x001fc80000011406 */
.L_x_102:
[----:B------:R-:W-:Y:S05]  /*0980*/  BRX R6 -0x990                                                           (*"BRANCH_TARGETS .L_x_103,.L_x_104,.L_x_12"*) ;  /* 0xfffffff4069c7949 */ /* 0x000fea000383ffff */
.L_x_104:
[----:B------:R-:W-:Y:S01]  /*0990*/  IMAD.MOV.U32 R12, RZ, RZ, -0x40cb020c ;  /* 0xbf34fdf4ff0c7424 */ /* 0x000fe200078e00ff */
[----:B------:R-:W-:Y:S01]  /*09a0*/  MOV R13, 0xbf34fdf4 ;  /* 0xbf34fdf4000d7802 */ /* 0x000fe20000000f00 */
[----:B------:R-:W-:Y:S06]  /*09b0*/  BRA `(.L_x_12) ;  /* 0x0000000000347947 */ /* 0x000fec0003800000 */
.L_x_103:
[----:B------:R-:W-:Y:S01]  /*09c0*/  IMAD.MOV.U32 R12, RZ, RZ, -0x40800000 ;  /* 0xbf800000ff0c7424 */ /* 0x000fe200078e00ff */
[----:B------:R-:W-:Y:S06]  /*09d0*/  BRA `(.L_x_12) ;  /* 0x00000000002c7947 */ /* 0x000fec0003800000 */
.L_x_13:
[----:B------:R-:W-:-:S05]  /*09e0*/  IMAD.MOV.U32 R7, RZ, RZ, -0x7 ;  /* 0xfffffff9ff077424 */ /* 0x000fca00078e00ff */
[----:B------:R-:W-:-:S05]  /*09f0*/  VIADDMNMX.U32 R6, R6, R7, 0x2, PT ;  /* 0x0000000206067446 */ /* 0x000fca0003800007 */
[----:B------:R-:W-:-:S04]  /*0a00*/  IMAD.SHL.U32 R10, R6, 0x4, RZ ;  /* 0x00000004060a7824 */ /* 0x000fc800078e00ff */
[----:B------:R-:W0:Y:S02]  /*0a10*/  LDC R6, c[0x2][R10+0x3c] ;  /* 0x00800f000a067b82 */ /* 0x000e240000000800 */
[----:B0-----:R-:W-:-:S04]  /*0a20*/  SHF.R.S32.HI R7, RZ, 0x1f, R6 ;  /* 0x0000001fff077819 */ /* 0x001fc80000011406 */
.L_x_106:
[----:B------:R-:W-:Y:S05]  /*0a30*/  BRX R6 -0xa40                                                           (*"BRANCH_TARGETS .L_x_107,.L_x_108,.L_x_12"*) ;  /* 0xfffffff406707949 */ /* 0x000fea000383ffff */
.L_x_108:
[----:B------:R-:W-:Y:S01]  /*0a40*/  MOV R13, 0xbf34fdf4 ;  /* 0xbf34fdf4000d7802 */ /* 0x000fe20000000f00 */
[----:B------:R-:W-:Y:S01]  /*0a50*/  IMAD.MOV.U32 R12, RZ, RZ, 0x3f34fdf4 ;  /* 0x3f34fdf4ff0c7424 */ /* 0x000fe200078e00ff */
[----:B------:R-:W-:Y:S06]  /*0a60*/  BRA `(.L_x_12) ;  /* 0x0000000000087947 */ /* 0x000fec0003800000 */
.L_x_107:
[----:B------:R-:W-:Y:S02]  /*0a70*/  IMAD.MOV.U32 R13, RZ, RZ, -0x40800000 ;  /* 0xbf800000ff0d7424 */ /* 0x000fe400078e00ff */
[----:B------:R-:W-:-:S07]  /*0a80*/  IMAD.MOV.U32 R12, RZ, RZ, RZ ;  /* 0x000000ffff0c7224 */ /* 0x000fce00078e00ff */
.L_x_12:
[----:B------:R-:W-:Y:S05]  /*0a90*/  BSYNC.RECONVERGENT B0 ;  /* 0x0000000000007941 */ /* 0x000fea0003800200 */
.L_x_9:
[----:B------:R-:W-:-:S03]  /*0aa0*/  IMAD.WIDE R6, R2, 0x4, RZ ;  /* 0x0000000402067825 */ /* 0x000fc600078e02ff */
[----:B------:R-:W-:Y:S02]  /*0ab0*/  LOP3.LUT R11, R6, 0xfffffffc, RZ, 0x3c, !PT ;  /* 0xfffffffc060b7812 */ /* 0x000fe400078e3cff */
[----:B------:R-:W-:Y:S02]  /*0ac0*/  LOP3.LUT R15, RZ, R7, RZ, 0x33, !PT ;  /* 0x00000007ff0f7212 */ /* 0x000fe400078e33ff */
[----:B------:R-:W-:-:S04]  /*0ad0*/  IADD3 R10, P0, PT, R4, R11, RZ ;  /* 0x0000000b040a7210 */ /* 0x000fc80007f1e0ff */
[----:B------:R-:W-:-:S05]  /*0ae0*/  IADD3.X R11, PT, PT, R5, R15, RZ, P0, !PT ;  /* 0x0000000f050b7210 */ /* 0x000fca00007fe4ff */
[----:B------:R-:W2:Y:S01]  /*0af0*/  LDG.E R15, desc[UR4][R10.64] ;  /* 0x000000040a0f7981 */ /* 0x000ea2000c1e1900 */
[----:B------:R-:W-:Y:S01]  /*0b00*/  FADD R14, R3, R3 ;  /* 0x00000003030e7221 */ /* 0x000fe20000000000 */
[----:B------:R-:W-:Y:S01]  /*0b10*/  FADD R3, R0, R0 ;  /* 0x0000000000037221 */ /* 0x000fe20000000000 */
[----:B------:R-:W-:Y:S01]  /*0b20*/  BSSY.RECONVERGENT B0, `(.L_x_14) ;  /* 0x0000032000007945 */ /* 0x000fe20003800200 */
[----:B------:R-:W-:Y:S02]  /*0b30*/  IMAD.MOV.U32 R0, RZ, RZ, 0x3f800000 ;  /* 0x3f800000ff007424 */ /* 0x000fe400078e00ff */
[----:B------:R-:W-:Y:S01]  /*0b40*/  FADD R14, R14, R13 ;  /* 0x0000000d0e0e7221 */ /* 0x000fe20000000000 */
[----:B------:R-:W-:-:S03]  /*0b50*/  FADD R3, R3, R12 ;  /* 0x0000000c03037221 */ /* 0x000fc60000000000 */
[----:B------:R-:W-:Y:S01]  /*0b60*/  FADD R13, R14, R13 ;  /* 0x0000000d0e0d7221 */ /* 0x000fe20000000000 */
[----:B------:R-:W-:Y:S01]  /*0b70*/  FADD R3, R3, R12 ;  /* 0x0000000c03037221 */ /* 0x000fe20000000000 */
[----:B------:R-:W-:Y:S01]  /*0b80*/  IMAD.MOV.U32 R12, RZ, RZ, RZ ;  /* 0x000000ffff0c7224 */ /* 0x000fe200078e00ff */
[----:B--2---:R-:W-:-:S13]  /*0b90*/  ISETP.GT.AND P0, PT, R15, 0x4, PT ;  /* 0x000000040f00780c */ /* 0x004fda0003f04270 */
[----:B------:R-:W-:Y:S05]  /*0ba0*/  @P0 BRA `(.L_x_15) ;  /* 0x0000000000440947 */ /* 0x000fea0003800000 */
[----:B------:R-:W-:-:S13]  /*0bb0*/  ISETP.NE.AND P0, PT, R15, 0x2, PT ;  /* 0x000000020f00780c */ /* 0x000fda0003f05270 */
[----:B------:R-:W-:Y:S05]  /*0bc0*/  @!P0 BRA `(.L_x_16) ;  /* 0x0000000000308947 */ /* 0x000fea0003800000 */
[----:B------:R-:W-:-:S05]  /*0bd0*/  IMAD.MOV.U32 R14, RZ, RZ, -0x3 ;  /* 0xfffffffdff0e7424 */ /* 0x000fca00078e00ff */
[----:B------:R-:W-:-:S04]  /*0be0*/  VIADDMNMX.U32 R15, R15, R14, 0x2, PT ;  /* 0x000000020f0f7446 */ /* 0x000fc8000380000e */
[----:B------:R-:W-:-:S04]  /*0bf0*/  SHF.L.U32 R16, R15, 0x2, RZ ;  /* 0x000000020f107819 */ /* 0x000fc800000006ff */
[----:B------:R-:W0:Y:S02]  /*0c00*/  LDC R14, c[0x2][R16+0x48] ;  /* 0x00801200100e7b82 */ /* 0x000e240000000800 */
[----:B0-----:R-:W-:-:S04]  /*0c10*/  SHF.R.S32.HI R15, RZ, 0x1f, R14 ;  /* 0x0000001fff0f7819 */ /* 0x001fc8000001140e */
.L_x_110:
[----:B------:R-:W-:Y:S05]  /*0c20*/  BRX R14 -0xc30                                                          (*"BRANCH_TARGETS .L_x_111,.L_x_112,.L_x_17"*) ;  /* 0xfffffff00ef47949 */ /* 0x000fea000383ffff */
.L_x_112:
[----:B------:R-:W-:Y:S02]  /*0c30*/  IMAD.MOV.U32 R0, RZ, RZ, -0x40cb020c ;  /* 0xbf34fdf4ff007424 */ /* 0x000fe400078e00ff */
[----:B------:R-:W-:Y:S01]  /*0c40*/  IMAD.MOV.U32 R12, RZ, RZ, 0x3f34fdf4 ;  /* 0x3f34fdf4ff0c7424 */ /* 0x000fe200078e00ff */
[----:B------:R-:W-:Y:S06]  /*0c50*/  BRA `(.L_x_17) ;  /* 0x0000000000787947 */ /* 0x000fec0003800000 */
.L_x_111:
[----:B------:R-:W-:Y:S02]  /*0c60*/  HFMA2 R0, -RZ, RZ, 0, 0 ;  /* 0x00000000ff007431 */ /* 0x000fe400000001ff */
[----:B------:R-:W-:Y:S01]  /*0c70*/  IMAD.MOV.U32 R12, RZ, RZ, 0x3f800000 ;  /* 0x3f800000ff0c7424 */ /* 0x000fe200078e00ff */
[----:B------:R-:W-:Y:S06]  /*0c80*/  BRA `(.L_x_17) ;  /* 0x00000000006c7947 */ /* 0x000fec0003800000 */
.L_x_16:
[----:B------:R-:W-:Y:S02]  /*0c90*/  IMAD.MOV.U32 R0, RZ, RZ, 0x3f34fdf4 ;  /* 0x3f34fdf4ff007424 */ /* 0x000fe400078e00ff */
[----:B------:R-:W-:Y:S01]  /*0ca0*/  IMAD.MOV.U32 R12, RZ, RZ, 0x3f34fdf4 ;  /* 0x3f34fdf4ff0c7424 */ /* 0x000fe200078e00ff */
[----:B------:R-:W-:Y:S06]  /*0cb0*/  BRA `(.L_x_17) ;  /* 0x0000000000607947 */ /* 0x000fec0003800000 */
.L_x_15:
[----:B------:R-:W-:-:S13]  /*0cc0*/  ISETP.GT.AND P0, PT, R15, 0x6, PT ;  /* 0x000000060f00780c */ /* 0x000fda0003f04270 */
[----:B------:R-:W-:Y:S05]  /*0cd0*/  @P0 BRA `(.L_x_18) ;  /* 0x00000000002c0947 */ /* 0x000fea0003800000 */
[----:B------:R-:W-:-:S04]  /*0ce0*/  MOV R14, 0xfffffffb ;  /* 0xfffffffb000e7802 */ /* 0x000fc80000000f00 */
[----:B------:R-:W-:-:S05]  /*0cf0*/  VIADDMNMX.U32 R15, R15, R14, 0x2, PT ;  /* 0x000000020f0f7446 */ /* 0x000fca000380000e */
[----:B------:R-:W-:-:S04]  /*0d00*/  IMAD.SHL.U32 R16, R15, 0x4, RZ ;  /* 0x000000040f107824 */ /* 0x000fc800078e00ff */
[----:B------:R-:W0:Y:S02]  /*0d10*/  LDC R14, c[0x2][R16+0x54] ;  /* 0x00801500100e7b82 */ /* 0x000e240000000800 */
[----:B0-----:R-:W-:-:S04]  /*0d20*/  SHF.R.S32.HI R15, RZ, 0x1f, R14 ;  /* 0x0000001fff0f7819 */ /* 0x001fc8000001140e */
.L_x_114:
[----:B------:R-:W-:Y:S05]  /*0d30*/  BRX R14 -0xd40                                                          (*"BRANCH_TARGETS .L_x_115,.L_x_116,.L_x_17"*) ;  /* 0xfffffff00eb07949 */ /* 0x000fea000383ffff */
.L_x_116:
[----:B------:R-:W-:Y:S01]  /*0d40*/  IMAD.MOV.U32 R0, RZ, RZ, -0x40cb020c ;  /* 0xbf34fdf4ff007424 */ /* 0x000fe200078e00ff */
[----:B------:R-:W-:Y:S01]  /*0d50*/  MOV R12, 0xbf34fdf4 ;  /* 0xbf34fdf4000c7802 */ /* 0x000fe20000000f00 */
[----:B------:R-:W-:Y:S06]  /*0d60*/  BRA `(.L_x_17) ;  /* 0x0000000000347947 */ /* 0x000fec0003800000 */
.L_x_115:
[----:B------:R-:W-:Y:S01]  /*0d70*/  IMAD.MOV.U32 R0, RZ, RZ, -0x40800000 ;  /* 0xbf800000ff007424 */ /* 0x000fe200078e00ff */
[----:B------:R-:W-:Y:S06]  /*0d80*/  BRA `(.L_x_17) ;  /* 0x00000000002c7947 */ /* 0x000fec0003800000 */
.L_x_18:
[----:B------:R-:W-:-:S05]  /*0d90*/  IMAD.MOV.U32 R14, RZ, RZ, -0x7 ;  /* 0xfffffff9ff0e7424 */ /* 0x000fca00078e00ff */
[----:B------:R-:W-:-:S04]  /*0da0*/  VIADDMNMX.U32 R15, R15, R14, 0x2, PT ;  /* 0x000000020f0f7446 */ /* 0x000fc8000380000e */
[----:B------:R-:W-:-:S04]  /*0db0*/  SHF.L.U32 R16, R15, 0x2, RZ ;  /* 0x000000020f107819 */ /* 0x000fc800000006ff */
[----:B------:R-:W0:Y:S02]  /*0dc0*/  LDC R14, c[0x2][R16+0x60] ;  /* 0x00801800100e7b82 */ /* 0x000e240000000800 */
[----:B0-----:R-:W-:-:S04]  /*0dd0*/  SHF.R.S32.HI R15, RZ, 0x1f, R14 ;  /* 0x0000001fff0f7819 */ /* 0x001fc8000001140e */
.L_x_118:
[----:B------:R-:W-:Y:S05]  /*0de0*/  BRX R14 -0xdf0                                                          (*"BRANCH_TARGETS .L_x_119,.L_x_120,.L_x_17"*) ;  /* 0xfffffff00e847949 */ /* 0x000fea000383ffff */
.L_x_120:
[----:B------:R-:W-:Y:S02]  /*0df0*/  IMAD.MOV.U32 R12, RZ, RZ, -0x40cb020c ;  /* 0xbf34fdf4ff0c7424 */ /* 0x000fe400078e00ff */
[----:B------:R-:W-:Y:S01]  /*0e00*/  IMAD.MOV.U32 R0, RZ, RZ, 0x3f34fdf4 ;  /* 0x3f34fdf4ff007424 */ /* 0x000fe200078e00ff */
[----:B------:R-:W-:Y:S06]  /*0e10*/  BRA `(.L_x_17) ;  /* 0x0000000000087947 */ /* 0x000fec0003800000 */
.L_x_119:
[----:B------:R-:W-:Y:S02]  /*0e20*/  HFMA2 R12, -RZ, RZ, -1.875, 0 ;  /* 0xbf800000ff0c7431 */ /* 0x000fe400000001ff */
[----:B------:R-:W-:-:S07]  /*0e30*/  IMAD.MOV.U32 R0, RZ, RZ, RZ ;  /* 0x000000ffff007224 */ /* 0x000fce00078e00ff */
.L_x_17:
[----:B------:R-:W-:Y:S05]  /*0e40*/  BSYNC.RECONVERGENT B0 ;  /* 0x0000000000007941 */ /* 0x000fea0003800200 */
.L_x_14:
[----:B------:R-:W2:Y:S01]  /*0e50*/  LDG.E R14, desc[UR4][R10.64+-0x4] ;  /* 0xfffffc040a0e7981 */ /* 0x000ea2000c1e1900 */
[----:B------:R-:W-:Y:S01]  /*0e60*/  FADD R13, R13, R12 ;  /* 0x0000000c0d0d7221 */ /* 0x000fe20000000000 */
[----:B------:R-:W-:Y:S01]  /*0e70*/  FADD R3, R3, R0 ;  /* 0x0000000003037221 */ /* 0x000fe20000000000 */
[----:B------:R-:W-:Y:S02]  /*0e80*/  BSSY.RECONVERGENT B0, `(.L_x_19) ;  /* 0x0000030000007945 */ /* 0x000fe40003800200 */
[----:B------:R-:W-:Y:S01]  /*0e90*/  FADD R12, R13, R12 ;  /* 0x0000000c0d0c7221 */ /* 0x000fe20000000000 */
[----:B------:R-:W-:Y:S01]  /*0ea0*/  FADD R13, R3, R0 ;  /* 0x00000000030d7221 */ /* 0x000fe20000000000 */
[----:B------:R-:W-:Y:S01]  /*0eb0*/  IMAD.MOV.U32 R3, RZ, RZ, RZ ;  /* 0x000000ffff037224 */ /* 0x000fe200078e00ff */
[----:B------:R-:W-:Y:S02]  /*0ec0*/  MOV R0, 0x3f800000 ;  /* 0x3f80000000007802 */ /* 0x000fe40000000f00 */
        /* <DEDUP_REMOVED lines=9> */
.L_x_122:
[----:B------:R-:W-:Y:S05]  /*0f60*/  BRX R14 -0xf70                                                          (*"BRANCH_TARGETS .L_x_123,.L_x_124,.L_x_22"*) ;  /* 0xfffffff00e247949 */ /* 0x000fea000383ffff */
.L_x_124:
[----:B------:R-:W-:Y:S01]  /*0f70*/  MOV R0, 0xbf34fdf4 ;  /* 0xbf34fdf400007802 */ /* 0x000fe20000000f00 */
[----:B------:R-:W-:Y:S01]  /*0f80*/  IMAD.MOV.U32 R3, RZ, RZ, 0x3f34fdf4 ;  /* 0x3f34fdf4ff037424 */ /* 0x000fe200078e00ff */
[----:B------:R-:W-:Y:S06]  /*0f90*/  BRA `(.L_x_22) ;  /* 0x0000000000787947 */ /* 0x000fec0003800000 */
.L_x_123:
[----:B------:R-:W-:Y:S02]  /*0fa0*/  HFMA2 R0, -RZ, RZ, 0, 0 ;  /* 0x00000000ff007431 */ /* 0x000fe400000001ff */
[----:B------:R-:W-:Y:S01]  /*0fb0*/  IMAD.MOV.U32 R3, RZ, RZ, 0x3f800000 ;  /* 0x3f800000ff037424 */ /* 0x000fe200078e00ff */
[----:B------:R-:W-:Y:S06]  /*0fc0*/  BRA `(.L_x_22) ;  /* 0x00000000006c7947 */ /* 0x000fec0003800000 */
.L_x_21:
[----:B------:R-:W-:Y:S02]  /*0fd0*/  IMAD.MOV.U32 R0, RZ, RZ, 0x3f34fdf4 ;  /* 0x3f34fdf4ff007424 */ /* 0x000fe400078e00ff */
[----:B------:R-:W-:Y:S01]  /*0fe0*/  IMAD.MOV.U32 R3, RZ, RZ, 0x3f34fdf4 ;  /* 0x3f34fdf4ff037424 */ /* 0x000fe200078e00ff */
[----:B------:R-:W-:Y:S06]  /*0ff0*/  BRA `(.L_x_22) ;  /* 0x0000000000607947 */ /* 0x000fec0003800000 */
.L_x_20:
[----:B------:R-:W-:-:S13]  /*1000*/  ISETP.GT.AND P0, PT, R14, 0x6, PT ;  /* 0x000000060e00780c */ /* 0x000fda0003f04270 */
[----:B------:R-:W-:Y:S05]  /*1010*/  @P0 BRA `(.L_x_23) ;  /* 0x00000000002c0947 */ /* 0x000fea0003800000 */
[----:B------:R-:W-:-:S04]  /*1020*/  MOV R15, 0xfffffffb ;  /* 0xfffffffb000f7802 */ /* 0x000fc80000000f00 */
[----:B------:R-:W-:-:S05]  /*1030*/  VIADDMNMX.U32 R14, R14, R15, 0x2, PT ;  /* 0x000000020e0e7446 */ /* 0x000fca000380000f */
[----:B------:R-:W-:-:S04]  /*1040*/  IMAD.SHL.U32 R16, R14, 0x4, RZ ;  /* 0x000000040e107824 */ /* 0x000fc800078e00ff */
[----:B------:R-:W0:Y:S02]  /*1050*/  LDC R14, c[0x2][R16+0x78] ;  /* 0x00801e00100e7b82 */ /* 0x000e240000000800 */
[----:B0-----:R-:W-:-:S04]  /*1060*/  SHF.R.S32.HI R15, RZ, 0x1f, R14 ;  /* 0x0000001fff0f7819 */ /* 0x001fc8000001140e */
.L_x_126:
[----:B------:R-:W-:Y:S05]  /*1070*/  BRX R14 -0x1080                                                         (*"BRANCH_TARGETS .L_x_127,.L_x_128,.L_x_22"*) ;  /* 0xffffffec0ee07949 */ /* 0x000fea000383ffff */
.L_x_128:
[----:B------:R-:W-:Y:S01]  /*1080*/  IMAD.MOV.U32 R0, RZ, RZ, -0x40cb020c ;  /* 0xbf34fdf4ff007424 */ /* 0x000fe200078e00ff */
[----:B------:R-:W-:Y:S01]  /*1090*/  MOV R3, 0xbf34fdf4 ;  /* 0xbf34fdf400037802 */ /* 0x000fe20000000f00 */
[----:B------:R-:W-:Y:S06]  /*10a0*/  BRA `(.L_x_22) ;  /* 0x0000000000347947 */ /* 0x000fec0003800000 */
.L_x_127:
[----:B------:R-:W-:Y:S01]  /*10b0*/  IMAD.MOV.U32 R0, RZ, RZ, -0x40800000 ;  /* 0xbf800000ff007424 */ /* 0x000fe200078e00ff */
[----:B------:R-:W-:Y:S06]  /*10c0*/  BRA `(.L_x_22) ;  /* 0x00000000002c7947 */ /* 0x000fec0003800000 */
.L_x_23:
[----:B------:R-:W-:-:S05]  /*10d0*/  IMAD.MOV.U32 R15, RZ, RZ, -0x7 ;  /* 0xfffffff9ff0f7424 */ /* 0x000fca00078e00ff */
[----:B------:R-:W-:-:S04]  /*10e0*/  VIADDMNMX.U32 R14, R14, R15, 0x2, PT ;  /* 0x000000020e0e7446 */ /* 0x000fc8000380000f */
[----:B------:R-:W-:-:S04]  /*10f0*/  SHF.L.U32 R16, R14, 0x2, RZ ;  /* 0x000000020e107819 */ /* 0x000fc800000006ff */
[----:B------:R-:W0:Y:S02]  /*1100*/  LDC R14, c[0x2][R16+0x84] ;  /* 0x00802100100e7b82 */ /* 0x000e240000000800 */
[----:B0-----:R-:W-:-:S04]  /*1110*/  SHF.R.S32.HI R15, RZ, 0x1f, R14 ;  /* 0x0000001fff0f7819 */ /* 0x001fc8000001140e */
.L_x_130:
[----:B------:R-:W-:Y:S05]  /*1120*/  BRX R14 -0x1130                                                         (*"BRANCH_TARGETS .L_x_131,.L_x_132,.L_x_22"*) ;  /* 0xffffffec0eb47949 */ /* 0x000fea000383ffff */
.L_x_132:
[----:B------:R-:W-:Y:S02]  /*1130*/  IMAD.MOV.U32 R3, RZ, RZ, -0x40cb020c ;  /* 0xbf34fdf4ff037424 */ /* 0x000fe400078e00ff */
[----:B------:R-:W-:Y:S01]  /*1140*/  IMAD.MOV.U32 R0, RZ, RZ, 0x3f34fdf4 ;  /* 0x3f34fdf4ff007424 */ /* 0x000fe200078e00ff */
[----:B------:R-:W-:Y:S06]  /*1150*/  BRA `(.L_x_22) ;  /* 0x0000000000087947 */ /* 0x000fec0003800000 */
.L_x_131:
[----:B------:R-:W-:Y:S02]  /*1160*/  HFMA2 R3, -RZ, RZ, -1.875, 0 ;  /* 0xbf800000ff037431 */ /* 0x000fe400000001ff */
[----:B------:R-:W-:-:S07]  /*1170*/  IMAD.MOV.U32 R0, RZ, RZ, RZ ;  /* 0x000000ffff007224 */ /* 0x000fce00078e00ff */
.L_x_22:
[----:B------:R-:W-:Y:S05]  /*1180*/  BSYNC.RECONVERGENT B0 ;  /* 0x0000000000007941 */ /* 0x000fea0003800200 */
.L_x_19:
[----:B------:R-:W2:Y:S01]  /*1190*/  LDG.E R10, desc[UR4][R10.64+-0x8] ;  /* 0xfffff8040a0a7981 */ /* 0x000ea2000c1e1900 */
[--C-:B------:R-:W-:Y:S01]  /*11a0*/  FADD R12, R12, R3.reuse ;  /* 0x000000030c0c7221 */ /* 0x100fe20000000000 */
[--C-:B------:R-:W-:Y:S01]  /*11b0*/  FADD R13, R13, R0.reuse ;  /* 0x000000000d0d7221 */ /* 0x100fe20000000000 */
        /* <DEDUP_REMOVED lines=14> */
.L_x_134:
[----:B------:R-:W-:Y:S05]  /*12a0*/  BRX R10 -0x12b0                                                         (*"BRANCH_TARGETS .L_x_135,.L_x_136,.L_x_27"*) ;  /* 0xffffffec0a547949 */ /* 0x000fea000383ffff */
.L_x_136:
[----:B------:R-:W-:Y:S01]  /*12b0*/  MOV R0, 0xbf34fdf4 ;  /* 0xbf34fdf400007802 */ /* 0x000fe20000000f00 */
[----:B------:R-:W-:Y:S01]  /*12c0*/  IMAD.MOV.U32 R12, RZ, RZ, 0x3f34fdf4 ;  /* 0x3f34fdf4ff0c7424 */ /* 0x000fe200078e00ff */
[----:B------:R-:W-:Y:S06]  /*12d0*/  BRA `(.L_x_27) ;  /* 0x0000000000787947 */ /* 0x000fec0003800000 */
.L_x_135:
[----:B------:R-:W-:Y:S02]  /*12e0*/  HFMA2 R0, -RZ, RZ, 0, 0 ;  /* 0x00000000ff007431 */ /* 0x000fe400000001ff */
[----:B------:R-:W-:Y:S01]  /*12f0*/  IMAD.MOV.U32 R12, RZ, RZ, 0x3f800000 ;  /* 0x3f800000ff0c7424 */ /* 0x000fe200078e00ff */
[----:B------:R-:W-:Y:S06]  /*1300*/  BRA `(.L_x_27) ;  /* 0x00000000006c7947 */ /* 0x000fec0003800000 */
.L_x_26:
[----:B------:R-:W-:Y:S02]  /*1310*/  IMAD.MOV.U32 R0, RZ, RZ, 0x3f34fdf4 ;  /* 0x3f34fdf4ff007424 */ /* 0x000fe400078e00ff */
[----:B------:R-:W-:Y:S01]  /*1320*/  IMAD.MOV.U32 R12, RZ, RZ, 0x3f34fdf4 ;  /* 0x3f34fdf4ff0c7424 */ /* 0x000fe200078e00ff */
[----:B------:R-:W-:Y:S06]  /*1330*/  BRA `(.L_x_27) ;  /* 0x0000000000607947 */ /* 0x000fec0003800000 */
.L_x_25:
[----:B------:R-:W-:-:S13]  /*1340*/  ISETP.GT.AND P0, PT, R10, 0x6, PT ;  /* 0x000000060a00780c */ /* 0x000fda0003f04270 */
[----:B------:R-:W-:Y:S05]  /*1350*/  @P0 BRA `(.L_x_28) ;  /* 0x00000000002c0947 */ /* 0x000fea0003800000 */
[----:B------:R-:W-:-:S04]  /*1360*/  MOV R11, 0xfffffffb ;  /* 0xfffffffb000b7802 */ /* 0x000fc80000000f00 */
[----:B------:R-:W-:-:S05]  /*1370*/  VIADDMNMX.U32 R10, R10, R11, 0x2, PT ;  /* 0x000000020a0a7446 */ /* 0x000fca000380000b */
[----:B------:R-:W-:-:S04]  /*1380*/  IMAD.SHL.U32 R14, R10, 0x4, RZ ;  /* 0x000000040a0e7824 */ /* 0x000fc800078e00ff */
[----:B------:R-:W0:Y:S02]  /*1390*/  LDC R10, c[0x2][R14+0x9c] ;  /* 0x008027000e0a7b82 */ /* 0x000e240000000800 */
[----:B0-----:R-:W-:-:S04]  /*13a0*/  SHF.R.S32.HI R11, RZ, 0x1f, R10 ;  /* 0x0000001fff0b7819 */ /* 0x001fc8000001140a */
.L_x_138:
[----:B------:R-:W-:Y:S05]  /*13b0*/  BRX R10 -0x13c0                                                         (*"BRANCH_TARGETS .L_x_139,.L_x_140,.L_x_27"*) ;  /* 0xffffffec0a107949 */ /* 0x000fea000383ffff */
.L_x_140:
[----:B------:R-:W-:Y:S01]  /*13c0*/  IMAD.MOV.U32 R0, RZ, RZ, -0x40cb020c ;  /* 0xbf34fdf4ff007424 */ /* 0x000fe200078e00ff */
[----:B------:R-:W-:Y:S01]  /*13d0*/  MOV R12, 0xbf34fdf4 ;  /* 0xbf34fdf4000c7802 */ /* 0x000fe20000000f00 */
[----:B------:R-:W-:Y:S06]  /*13e0*/  BRA `(.L_x_27) ;  /* 0x0000000000347947 */ /* 0x000fec0003800000 */
.L_x_139:
[----:B------:R-:W-:Y:S01]  /*13f0*/  IMAD.MOV.U32 R0, RZ, RZ, -0x40800000 ;  /* 0xbf800000ff007424 */ /* 0x000fe200078e00ff */
[----:B------:R-:W-:Y:S06]  /*1400*/  BRA `(.L_x_27) ;  /* 0x00000000002c7947 */ /* 0x000fec0003800000 */
.L_x_28:
[----:B------:R-:W-:-:S05]  /*1410*/  IMAD.MOV.U32 R11, RZ, RZ, -0x7 ;  /* 0xfffffff9ff0b7424 */ /* 0x000fca00078e00ff */
[----:B------:R-:W-:-:S04]  /*1420*/  VIADDMNMX.U32 R10, R10, R11, 0x2, PT ;  /* 0x000000020a0a7446 */ /* 0x000fc8000380000b */
[----:B------:R-:W-:-:S04]  /*1430*/  SHF.L.U32 R14, R10, 0x2, RZ ;  /* 0x000000020a0e7819 */ /* 0x000fc800000006ff */
[----:B------:R-:W0:Y:S02]  /*1440*/  LDC R10, c[0x2][R14+0xa8] ;  /* 0x00802a000e0a7b82 */ /* 0x000e240000000800 */
[----:B0-----:R-:W-:-:S04]  /*1450*/  SHF.R.S32.HI R11, RZ, 0x1f, R10 ;  /* 0x0000001fff0b7819 */ /* 0x001fc8000001140a */
.L_x_142:
[----:B------:R-:W-:Y:S05]  /*1460*/  BRX R10 -0x1470                                                         (*"BRANCH_TARGETS .L_x_143,.L_x_144,.L_x_27"*) ;  /* 0xffffffe80ae47949 */ /* 0x000fea000383ffff */
.L_x_144:
[----:B------:R-:W-:Y:S02]  /*1470*/  IMAD.MOV.U32 R12, RZ, RZ, -0x40cb020c ;  /* 0xbf34fdf4ff0c7424 */ /* 0x000fe400078e00ff */
[----:B------:R-:W-:Y:S01]  /*1480*/  IMAD.MOV.U32 R0, RZ, RZ, 0x3f34fdf4 ;  /* 0x3f34fdf4ff007424 */ /* 0x000fe200078e00ff */
[----:B------:R-:W-:Y:S06]  /*1490*/  BRA `(.L_x_27) ;  /* 0x0000000000087947 */ /* 0x000fec0003800000 */
.L_x_143:
[----:B------:R-:W-:Y:S02]  /*14a0*/  HFMA2 R12, -RZ, RZ, -1.875, 0 ;  /* 0xbf800000ff0c7431 */ /* 0x000fe400000001ff */
[----:B------:R-:W-:-:S07]  /*14b0*/  IMAD.MOV.U32 R0, RZ, RZ, RZ ;  /* 0x000000ffff007224 */ /* 0x000fce00078e00ff */
.L_x_27:
[----:B------:R-:W-:Y:S05]  /*14c0*/  BSYNC.RECONVERGENT B0 ;  /* 0x0000000000007941 */ /* 0x000fea0003800200 */
.L_x_24:
[----:B------:R-:W-:-:S05]  /*14d0*/  IADD3 R8, P0, PT, R8, R6, RZ ;  /* 0x0000000608087210 */ /* 0x000fca0007f1e0ff */
[----:B------:R-:W-:-:S05]  /*14e0*/  IMAD.X R9, R9, 0x1, R7, P0 ;  /* 0x0000000109097824 */ /* 0x000fca00000e0607 */
[----:B------:R-:W2:Y:S01]  /*14f0*/  LDG.E R10, desc[UR4][R8.64] ;  /* 0x00000004080a7981 */ /* 0x000ea2000c1e1900 */
[----:B------:R-:W-:Y:S01]  /*1500*/  FADD R3, R3, R12 ;  /* 0x0000000c03037221 */ /* 0x000fe20000000000 */
[----:B------:R-:W-:Y:S01]  /*1510*/  FADD R13, R13, R0 ;  /* 0x000000000d0d7221 */ /* 0x000fe20000000000 */
[----:B------:R-:W-:Y:S02]  /*1520*/  BSSY.RECONVERGENT B0, `(.L_x_29) ;  /* 0x0000030000007945 */ /* 0x000fe40003800200 */
[----:B------:R-:W-:Y:S01]  /*1530*/  FADD R12, R3, R12 ;  /* 0x0000000c030c7221 */ /* 0x000fe20000000000 */
[----:B------:R-:W-:Y:S01]  /*1540*/  FADD R0, R13, R0 ;  /* 0x000000000d007221 */ /* 0x000fe20000000000 */
[----:B------:R-:W-:Y:S01]  /*1550*/  MOV R3, RZ ;  /* 0x000000ff00037202 */ /* 0x000fe20000000f00 */
[----:B------:R-:W-:Y:S01]  /*1560*/  IMAD.MOV.U32 R13, RZ, RZ, 0x3f800000 ;  /* 0x3f800000ff0d7424 */ /* 0x000fe200078e00ff */
        /* <DEDUP_REMOVED lines=9> */
.L_x_146:
[----:B------:R-:W-:Y:S05]  /*1600*/  BRX R10 -0x1610                                                         (*"BRANCH_TARGETS .L_x_147,.L_x_148,.L_x_32"*) ;  /* 0xffffffe80a7c7949 */ /* 0x000fea000383ffff */
.L_x_148:
[----:B------:R-:W-:Y:S02]  /*1610*/  IMAD.MOV.U32 R13, RZ, RZ, -0x40cb020c ;  /* 0xbf34fdf4ff0d7424 */ /* 0x000fe400078e00ff */
[----:B------:R-:W-:Y:S01]  /*1620*/  IMAD.MOV.U32 R3, RZ, RZ, 0x3f34fdf4 ;  /* 0x3f34fdf4ff037424 */ /* 0x000fe200078e00ff */
[----:B------:R-:W-:Y:S06]  /*1630*/  BRA `(.L_x_32) ;  /* 0x0000000000787947 */ /* 0x000fec0003800000 */
.L_x_147:
[----:B------:R-:W-:Y:S02]  /*1640*/  HFMA2 R3, -RZ, RZ, 1.875, 0 ;  /* 0x3f800000ff037431 */ /* 0x000fe400000001ff */
[----:B------:R-:W-:Y:S01]  /*1650*/  IMAD.MOV.U32 R13, RZ, RZ, RZ ;  /* 0x000000ffff0d7224 */ /* 0x000fe200078e00ff */
[----:B------:R-:W-:Y:S06]  /*1660*/  BRA `(.L_x_32) ;  /* 0x00000000006c7947 */ /* 0x000fec0003800000 */
.L_x_31:
[----:B------:R-:W-:Y:S01]  /*1670*/  IMAD.MOV.U32 R13, RZ, RZ, 0x3f34fdf4 ;  /* 0x3f34fdf4ff0d7424 */ /* 0x000fe200078e00ff */
[----:B------:R-:W-:Y:S01]  /*1680*/  MOV R3, 0x3f34fdf4 ;  /* 0x3f34fdf400037802 */ /* 0x000fe20000000f00 */
[----:B------:R-:W-:Y:S06]  /*1690*/  BRA `(.L_x_32) ;  /* 0x0000000000607947 */ /* 0x000fec0003800000 */
.L_x_30:
[----:B------:R-:W-:-:S13]  /*16a0*/  ISETP.GT.AND P0, PT, R10, 0x6, PT ;  /* 0x000000060a00780c */ /* 0x000fda0003f04270 */
[----:B------:R-:W-:Y:S05]  /*16b0*/  @P0 BRA `(.L_x_33) ;  /* 0x00000000002c0947 */ /* 0x000fea0003800000 */
[----:B------:R-:W-:-:S05]  /*16c0*/  IMAD.MOV.U32 R11, RZ, RZ, -0x5 ;  /* 0xfffffffbff0b7424 */ /* 0x000fca00078e00ff */
[----:B------:R-:W-:-:S05]  /*16d0*/  VIADDMNMX.U32 R10, R10, R11, 0x2, PT ;  /* 0x000000020a0a7446 */ /* 0x000fca000380000b */
[----:B------:R-:W-:-:S04]  /*16e0*/  IMAD.SHL.U32 R14, R10, 0x4, RZ ;  /* 0x000000040a0e7824 */ /* 0x000fc800078e00ff */
[----:B------:R-:W0:Y:S02]  /*16f0*/  LDC R10, c[0x2][R14+0xc0] ;  /* 0x008030000e0a7b82 */ /* 0x000e240000000800 */
[----:B0-----:R-:W-:-:S04]  /*1700*/  SHF.R.S32.HI R11, RZ, 0x1f, R10 ;  /* 0x0000001fff0b7819 */ /* 0x001fc8000001140a */
.L_x_150:
[----:B------:R-:W-:Y:S05]  /*1710*/  BRX R10 -0x1720                                                         (*"BRANCH_TARGETS .L_x_151,.L_x_152,.L_x_32"*) ;  /* 0xffffffe80a387949 */ /* 0x000fea000383ffff */
.L_x_152:
[----:B------:R-:W-:Y:S01]  /*1720*/  MOV R13, 0xbf34fdf4 ;  /* 0xbf34fdf4000d7802 */ /* 0x000fe20000000f00 */
[----:B------:R-:W-:Y:S01]  /*1730*/  IMAD.MOV.U32 R3, RZ, RZ, -0x40cb020c ;  /* 0xbf34fdf4ff037424 */ /* 0x000fe200078e00ff */
[----:B------:R-:W-:Y:S06]  /*1740*/  BRA `(.L_x_32) ;  /* 0x0000000000347947 */ /* 0x000fec0003800000 */
.L_x_151:
[----:B------:R-:W-:Y:S01]  /*1750*/  IMAD.MOV.U32 R13, RZ, RZ, -0x40800000 ;  /* 0xbf800000ff0d7424 */ /* 0x000fe200078e00ff */
[----:B------:R-:W-:Y:S06]  /*1760*/  BRA `(.L_x_32) ;  /* 0x00000000002c7947 */ /* 0x000fec0003800000 */
.L_x_33:
[----:B------:R-:W-:-:S04]  /*1770*/  MOV R11, 0xfffffff9 ;  /* 0xfffffff9000b7802 */ /* 0x000fc80000000f00 */
[----:B------:R-:W-:-:S05]  /*1780*/  VIADDMNMX.U32 R10, R10, R11, 0x2, PT ;  /* 0x000000020a0a7446 */ /* 0x000fca000380000b */
[----:B------:R-:W-:-:S04]  /*1790*/  IMAD.SHL.U32 R14, R10, 0x4, RZ ;  /* 0x000000040a0e7824 */ /* 0x000fc800078e00ff */
[----:B------:R-:W0:Y:S02]  /*17a0*/  LDC R10, c[0x2][R14+0xcc] ;  /* 0x008033000e0a7b82 */ /* 0x000e240000000800 */
[----:B0-----:R-:W-:-:S04]  /*17b0*/  SHF.R.S32.HI R11, RZ, 0x1f, R10 ;  /* 0x0000001fff0b7819 */ /* 0x001fc8000001140a */
.L_x_154:
[----:B------:R-:W-:Y:S05]  /*17c0*/  BRX R10 -0x17d0                                                         (*"BRANCH_TARGETS .L_x_155,.L_x_156,.L_x_32"*) ;  /* 0xffffffe80a0c7949 */ /* 0x000fea000383ffff */
.L_x_156:
[----:B------:R-:W-:Y:S01]  /*17d0*/  IMAD.MOV.U32 R3, RZ, RZ, -0x40cb020c ;  /* 0xbf34fdf4ff037424 */ /* 0x000fe200078e00ff */
[----:B------:R-:W-:Y:S01]  /*17e0*/  MOV R13, 0x3f34fdf4 ;  /* 0x3f34fdf4000d7802 */ /* 0x000fe20000000f00 */
[----:B------:R-:W-:Y:S06]  /*17f0*/  BRA `(.L_x_32) ;  /* 0x0000000000087947 */ /* 0x000fec0003800000 */
.L_x_155:
[----:B------:R-:W-:Y:S02]  /*1800*/  IMAD.MOV.U32 R3, RZ, RZ, -0x40800000 ;  /* 0xbf800000ff037424 */ /* 0x000fe400078e00ff */
[----:B------:R-:W-:-:S07]  /*1810*/  IMAD.MOV.U32 R13, RZ, RZ, RZ ;  /* 0x000000ffff0d7224 */ /* 0x000fce00078e00ff */
.L_x_32:
[----:B------:R-:W-:Y:S05]  /*1820*/  BSYNC.RECONVERGENT B0 ;  /* 0x0000000000007941 */ /* 0x000fea0003800200 */
.L_x_29:
[----:B------:R-:W2:Y:S01]  /*1830*/  LDG.E R10, desc[UR4][R4.64+0x8] ;  /* 0x00000804040a7981 */ /* 0x000ea2000c1e1900 */
[----:B------:R-:W-:Y:S01]  /*1840*/  FADD R12, R12, R3 ;  /* 0x000000030c0c7221 */ /* 0x000fe20000000000 */
[----:B------:R-:W-:Y:S01]  /*1850*/  FADD R0, R0, R13 ;  /* 0x0000000d00007221 */ /* 0x000fe20000000000 */
[----:B------:R-:W-:Y:S02]  /*1860*/  BSSY.RECONVERGENT B0, `(.L_x_34) ;  /* 0x0000030000007945 */ /* 0x000fe40003800200 */
[----:B------:R-:W-:Y:S01]  /*1870*/  FADD R3, R12, R3 ;  /* 0x000000030c037221 */ /* 0x000fe20000000000 */
[----:B------:R-:W-:Y:S02]  /*1880*/  HFMA2 R12, -RZ, RZ, 0, 0 ;  /* 0x00000000ff0c7431 */ /* 0x000fe400000001ff */
[----:B------:R-:W-:Y:S01]  /*1890*/  FADD R13, R0, R13 ;  /* 0x0000000d000d7221 */ /* 0x000fe20000000000 */
        /* <DEDUP_REMOVED lines=10> */
.L_x_158:
[----:B------:R-:W-:Y:S05]  /*1940*/  BRX R10 -0x1950                                                         (*"BRANCH_TARGETS .L_x_159,.L_x_160,.L_x_37"*) ;  /* 0xffffffe40aac7949 */ /* 0x000fea000383ffff */
.L_x_160:
[----:B------:R-:W-:Y:S02]  /*1950*/  IMAD.MOV.U32 R0, RZ, RZ, -0x40cb020c ;  /* 0xbf34fdf4ff007424 */ /* 0x000fe400078e00ff */
[----:B------:R-:W-:Y:S01]  /*1960*/  IMAD.MOV.U32 R12, RZ, RZ, 0x3f34fdf4 ;  /* 0x3f34fdf4ff0c7424 */ /* 0x000fe200078e00ff */
[----:B------:R-:W-:Y:S06]  /*1970*/  BRA `(.L_x_37) ;  /* 0x0000000000787947 */ /* 0x000fec0003800000 */
.L_x_159:
[----:B------:R-:W-:Y:S02]  /*1980*/  HFMA2 R12, -RZ, RZ, 1.875, 0 ;  /* 0x3f800000ff0c7431 */ /* 0x000fe400000001ff */
[----:B------:R-:W-:Y:S01]  /*1990*/  IMAD.MOV.U32 R0, RZ, RZ, RZ ;  /* 0x000000ffff007224 */ /* 0x000fe200078e00ff */
[----:B------:R-:W-:Y:S06]  /*19a0*/  BRA `(.L_x_37) ;  /* 0x00000000006c7947 */ /* 0x000fec0003800000 */
.L_x_36:
[----:B------:R-:W-:Y:S01]  /*19b0*/  IMAD.MOV.U32 R0, RZ, RZ, 0x3f34fdf4 ;  /* 0x3f34fdf4ff007424 */ /* 0x000fe200078e00ff */
[----:B------:R-:W-:Y:S01]  /*19c0*/  MOV R12, 0x3f34fdf4 ;  /* 0x3f34fdf4000c7802 */ /* 0x000fe20000000f00 */
[----:B------:R-:W-:Y:S06]  /*19d0*/  BRA `(.L_x_37) ;  /* 0x0000000000607947 */ /* 0x000fec0003800000 */
.L_x_35:
[----:B------:R-:W-:-:S13]  /*19e0*/  ISETP.GT.AND P0, PT, R10, 0x6, PT ;  /* 0x000000060a00780c */ /* 0x000fda0003f04270 */
[----:B------:R-:W-:Y:S05]  /*19f0*/  @P0 BRA `(.L_x_38) ;  /* 0x00000000002c0947 */ /* 0x000fea0003800000 */
[----:B------:R-:W-:-:S05]  /*1a00*/  IMAD.MOV.U32 R11, RZ, RZ, -0x5 ;  /* 0xfffffffbff0b7424 */ /* 0x000fca00078e00ff */
[----:B------:R-:W-:-:S05]  /*1a10*/  VIADDMNMX.U32 R10, R10, R11, 0x2, PT ;  /* 0x000000020a0a7446 */ /* 0x000fca000380000b */
[----:B------:R-:W-:-:S04]  /*1a20*/  IMAD.SHL.U32 R14, R10, 0x4, RZ ;  /* 0x000000040a0e7824 */ /* 0x000fc800078e00ff */
[----:B------:R-:W0:Y:S02]  /*1a30*/  LDC R10, c[0x2][R14+0xe4] ;  /* 0x008039000e0a7b82 */ /* 0x000e240000000800 */
[----:B0-----:R-:W-:-:S04]  /*1a40*/  SHF.R.S32.HI R11, RZ, 0x1f, R10 ;  /* 0x0000001fff0b7819 */ /* 0x001fc8000001140a */
.L_x_162:
[----:B------:R-:W-:Y:S05]  /*1a50*/  BRX R10 -0x1a60                                                         (*"BRANCH_TARGETS .L_x_163,.L_x_164,.L_x_37"*) ;  /* 0xffffffe40a687949 */ /* 0x000fea000383ffff */
.L_x_164:
[----:B------:R-:W-:Y:S01]  /*1a60*/  MOV R0, 0xbf34fdf4 ;  /* 0xbf34fdf400007802 */ /* 0x000fe20000000f00 */
[----:B------:R-:W-:Y:S01]  /*1a70*/  IMAD.MOV.U32 R12, RZ, RZ, -0x40cb020c ;  /* 0xbf34fdf4ff0c7424 */ /* 0x000fe200078e00ff */
[----:B------:R-:W-:Y:S06]  /*1a80*/  BRA `(.L_x_37) ;  /* 0x0000000000347947 */ /* 0x000fec0003800000 */
.L_x_163:
[----:B------:R-:W-:Y:S01]  /*1a90*/  IMAD.MOV.U32 R0, RZ, RZ, -0x40800000 ;  /* 0xbf800000ff007424 */ /* 0x000fe200078e00ff */
[----:B------:R-:W-:Y:S06]  /*1aa0*/  BRA `(.L_x_37) ;  /* 0x00000000002c7947 */ /* 0x000fec0003800000 */
.L_x_38:
[----:B------:R-:W-:-:S04]  /*1ab0*/  MOV R11, 0xfffffff9 ;  /* 0xfffffff9000b7802 */ /* 0x000fc80000000f00 */
[----:B------:R-:W-:-:S05]  /*1ac0*/  VIADDMNMX.U32 R10, R10, R11, 0x2, PT ;  /* 0x000000020a0a7446 */ /* 0x000fca000380000b */
[----:B------:R-:W-:-:S04]  /*1ad0*/  IMAD.SHL.U32 R14, R10, 0x4, RZ ;  /* 0x000000040a0e7824 */ /* 0x000fc800078e00ff */
[----:B------:R-:W0:Y:S02]  /*1ae0*/  LDC R10, c[0x2][R14+0xf0] ;  /* 0x00803c000e0a7b82 */ /* 0x000e240000000800 */
[----:B0-----:R-:W-:-:S04]  /*1af0*/  SHF.R.S32.HI R11, RZ, 0x1f, R10 ;  /* 0x0000001fff0b7819 */ /* 0x001fc8000001140a */
.L_x_166:
[----:B------:R-:W-:Y:S05]  /*1b00*/  BRX R10 -0x1b10                                                         (*"BRANCH_TARGETS .L_x_167,.L_x_168,.L_x_37"*) ;  /* 0xffffffe40a3c7949 */ /* 0x000fea000383ffff */
.L_x_168:
[----:B------:R-:W-:Y:S01]  /*1b10*/  IMAD.MOV.U32 R12, RZ, RZ, -0x40cb020c ;  /* 0xbf34fdf4ff0c7424 */ /* 0x000fe200078e00ff */
[----:B------:R-:W-:Y:S01]  /*1b20*/  MOV R0, 0x3f34fdf4 ;  /* 0x3f34fdf400007802 */ /* 0x000fe20000000f00 */
[----:B------:R-:W-:Y:S06]  /*1b30*/  BRA `(.L_x_37) ;  /* 0x0000000000087947 */ /* 0x000fec0003800000 */
.L_x_167:
[----:B------:R-:W-:Y:S02]  /*1b40*/  IMAD.MOV.U32 R12, RZ, RZ, -0x40800000 ;  /* 0xbf800000ff0c7424 */ /* 0x000fe400078e00ff */
[----:B------:R-:W-:-:S07]  /*1b50*/  IMAD.MOV.U32 R0, RZ, RZ, RZ ;  /* 0x000000ffff007224 */ /* 0x000fce00078e00ff */
.L_x_37:
[----:B------:R-:W-:Y:S05]  /*1b60*/  BSYNC.RECONVERGENT B0 ;  /* 0x0000000000007941 */ /* 0x000fea0003800200 */
.L_x_34:
[----:B------:R-:W-:-:S05]  /*1b70*/  SHF.L.U32 R10, R2, 0x1, RZ ;  /* 0x00000001020a7819 */ /* 0x000fca00000006ff */
[----:B------:R-:W-:-:S03]  /*1b80*/  IMAD.WIDE R10, R10, 0x4, RZ ;  /* 0x000000040a0a7825 */ /* 0x000fc600078e02ff */
[----:B------:R-:W-:Y:S02]  /*1b90*/  LOP3.LUT R15, R10, 0xfffffffc, RZ, 0x3c, !PT ;  /* 0xfffffffc0a0f7812 */ /* 0x000fe400078e3cff */
[----:B------:R-:W-:Y:S02]  /*1ba0*/  LOP3.LUT R11, RZ, R11, RZ, 0x33, !PT ;  /* 0x0000000bff0b7212 */ /* 0x000fe400078e33ff */
[----:B------:R-:W-:-:S05]  /*1bb0*/  IADD3 R10, P0, PT, R4, R15, RZ ;  /* 0x0000000f040a7210 */ /* 0x000fca0007f1e0ff */
[----:B------:R-:W-:-:S05]  /*1bc0*/  IMAD.X R11, R5, 0x1, R11, P0 ;  /* 0x00000001050b7824 */ /* 0x000fca00000e060b */
[----:B------:R-:W2:Y:S01]  /*1bd0*/  LDG.E R14, desc[UR4][R10.64] ;  /* 0x000000040a0e7981 */ /* 0x000ea2000c1e1900 */
[----:B------:R-:W-:Y:S01]  /*1be0*/  FADD R13, R13, R0 ;  /* 0x000000000d0d7221 */ /* 0x000fe20000000000 */
[----:B------:R-:W-:Y:S01]  /*1bf0*/  FADD R3, R3, R12 ;  /* 0x0000000c03037221 */ /* 0x000fe20000000000 */
[----:B------:R-:W-:Y:S02]  /*1c00*/  BSSY.RECONVERGENT B0, `(.L_x_39) ;  /* 0x0000030000007945 */ /* 0x000fe40003800200 */
[----:B------:R-:W-:Y:S01]  /*1c10*/  FADD R13, R13, R0 ;  /* 0x000000000d0d7221 */ /* 0x000fe20000000000 */
[----:B------:R-:W-:Y:S02]  /*1c20*/  HFMA2 R0, -RZ, RZ, 1.875, 0 ;  /* 0x3f800000ff007431 */ /* 0x000fe400000001ff */
[----:B------:R-:W-:Y:S01]  /*1c30*/  FADD R12, R3, R12 ;  /* 0x0000000c030c7221 */ /* 0x000fe20000000000 */
        /* <DEDUP_REMOVED lines=10> */
.L_x_170:
[----:B------:R-:W-:Y:S05]  /*1ce0*/  BRX R14 -0x1cf0                                                         (*"BRANCH_TARGETS .L_x_171,.L_x_172,.L_x_42"*) ;  /* 0xffffffe00ec47949 */ /* 0x000fea000383ffff */
.L_x_172:
[----:B------:R-:W-:Y:S01]  /*1cf0*/  MOV R0, 0xbf34fdf4 ;  /* 0xbf34fdf400007802 */ /* 0x000fe20000000f00 */
[----:B------:R-:W-:Y:S01]  /*1d00*/  IMAD.MOV.U32 R3, RZ, RZ, 0x3f34fdf4 ;  /* 0x3f34fdf4ff037424 */ /* 0x000fe200078e00ff */
[----:B------:R-:W-:Y:S06]  /*1d10*/  BRA `(.L_x_42) ;  /* 0x0000000000787947 */ /* 0x000fec0003800000 */
.L_x_171:
[----:B------:R-:W-:Y:S02]  /*1d20*/  HFMA2 R0, -RZ, RZ, 0, 0 ;  /* 0x00000000ff007431 */ /* 0x000fe400000001ff */
[----:B------:R-:W-:Y:S01]  /*1d30*/  IMAD.MOV.U32 R3, RZ, RZ, 0x3f800000 ;  /* 0x3f800000ff037424 */ /* 0x000fe200078e00ff */
[----:B------:R-:W-:Y:S06]  /*1d40*/  BRA `(.L_x_42) ;  /* 0x00000000006c7947 */ /* 0x000fec0003800000 */
.L_x_41:
[----:B------:R-:W-:Y:S02]  /*1d50*/  IMAD.MOV.U32 R0, RZ, RZ, 0x3f34fdf4 ;  /* 0x3f34fdf4ff007424 */ /* 0x000fe400078e00ff */
[----:B------:R-:W-:Y:S01]  /*1d60*/  IMAD.MOV.U32 R3, RZ, RZ, 0x3f34fdf4 ;  /* 0x3f34fdf4ff037424 */ /* 0x000fe200078e00ff */
[----:B------:R-:W-:Y:S06]  /*1d70*/  BRA `(.L_x_42) ;  /* 0x0000000000607947 */ /* 0x000fec0003800000 */
.L_x_40:
[----:B------:R-:W-:-:S13]  /*1d80*/  ISETP.GT.AND P0, PT, R14, 0x6, PT ;  /* 0x000000060e00780c */ /* 0x000fda0003f04270 */
[----:B------:R-:W-:Y:S05]  /*1d90*/  @P0 BRA `(.L_x_43) ;  /* 0x00000000002c0947 */ /* 0x000fea0003800000 */
[----:B------:R-:W-:-:S04]  /*1da0*/  MOV R15, 0xfffffffb ;  /* 0xfffffffb000f7802 */ /* 0x000fc80000000f00 */
[----:B------:R-:W-:-:S05]  /*1db0*/  VIADDMNMX.U32 R14, R14, R15, 0x2, PT ;  /* 0x000000020e0e7446 */ /* 0x000fca000380000f */
[----:B------:R-:W-:-:S04]  /*1dc0*/  IMAD.SHL.U32 R16, R14, 0x4, RZ ;  /* 0x000000040e107824 */ /* 0x000fc800078e00ff */
[----:B------:R-:W0:Y:S02]  /*1dd0*/  LDC R14, c[0x2][R16+0x108] ;  /* 0x00804200100e7b82 */ /* 0x000e240000000800 */
[----:B0-----:R-:W-:-:S04]  /*1de0*/  SHF.R.S32.HI R15, RZ, 0x1f, R14 ;  /* 0x0000001fff0f7819 */ /* 0x001fc8000001140e */
.L_x_174:
[----:B------:R-:W-:Y:S05]  /*1df0*/  BRX R14 -0x1e00                                                         (*"BRANCH_TARGETS .L_x_175,.L_x_176,.L_x_42"*) ;  /* 0xffffffe00e807949 */ /* 0x000fea000383ffff */
.L_x_176:
[----:B------:R-:W-:Y:S01]  /*1e00*/  IMAD.MOV.U32 R0, RZ, RZ, -0x40cb020c ;  /* 0xbf34fdf4ff007424 */ /* 0x000fe200078e00ff */
[----:B------:R-:W-:Y:S01]  /*1e10*/  MOV R3, 0xbf34fdf4 ;  /* 0xbf34fdf400037802 */ /* 0x000fe20000000f00 */
[----:B------:R-:W-:Y:S06]  /*1e20*/  BRA `(.L_x_42) ;  /* 0x0000000000347947 */ /* 0x000fec0003800000 */
.L_x_175:
[----:B------:R-:W-:Y:S01]  /*1e30*/  IMAD.MOV.U32 R0, RZ, RZ, -0x40800000 ;  /* 0xbf800000ff007424 */ /* 0x000fe200078e00ff */
[----:B------:R-:W-:Y:S06]  /*1e40*/  BRA `(.L_x_42) ;  /* 0x00000000002c7947 */ /* 0x000fec0003800000 */
.L_x_43:
[----:B------:R-:W-:-:S05]  /*1e50*/  IMAD.MOV.U32 R15, RZ, RZ, -0x7 ;  /* 0xfffffff9ff0f7424 */ /* 0x000fca00078e00ff */
[----:B------:R-:W-:-:S04]  /*1e60*/  VIADDMNMX.U32 R14, R14, R15, 0x2, PT ;  /* 0x000000020e0e7446 */ /* 0x000fc8000380000f */
[----:B------:R-:W-:-:S04]  /*1e70*/  SHF.L.U32 R16, R14, 0x2, RZ ;  /* 0x000000020e107819 */ /* 0x000fc800000006ff */
[----:B------:R-:W0:Y:S02]  /*1e80*/  LDC R14, c[0x2][R16+0x114] ;  /* 0x00804500100e7b82 */ /* 0x000e240000000800 */
[----:B0-----:R-:W-:-:S04]  /*1e90*/  SHF.R.S32.HI R15, RZ, 0x1f, R14 ;  /* 0x0000001fff0f7819 */ /* 0x001fc8000001140e */
.L_x_178:
[----:B------:R-:W-:Y:S05]  /*1ea0*/  BRX R14 -0x1eb0                                                         (*"BRANCH_TARGETS .L_x_179,.L_x_180,.L_x_42"*) ;  /* 0xffffffe00e547949 */ /* 0x000fea000383ffff */
.L_x_180:
[----:B------:R-:W-:Y:S02]  /*1eb0*/  IMAD.MOV.U32 R3, RZ, RZ, -0x40cb020c ;  /* 0xbf34fdf4ff037424 */ /* 0x000fe400078e00ff */
[----:B------:R-:W-:Y:S01]  /*1ec0*/  IMAD.MOV.U32 R0, RZ, RZ, 0x3f34fdf4 ;  /* 0x3f34fdf4ff007424 */ /* 0x000fe200078e00ff */
[----:B------:R-:W-:Y:S06]  /*1ed0*/  BRA `(.L_x_42) ;  /* 0x0000000000087947 */ /* 0x000fec0003800000 */
.L_x_179:
[----:B------:R-:W-:Y:S02]  /*1ee0*/  HFMA2 R3, -RZ, RZ, -1.875, 0 ;  /* 0xbf800000ff037431 */ /* 0x000fe400000001ff */
[----:B------:R-:W-:-:S07]  /*1ef0*/  IMAD.MOV.U32 R0, RZ, RZ, RZ ;  /* 0x000000ffff007224 */ /* 0x000fce00078e00ff */
.L_x_42:
[----:B------:R-:W-:Y:S05]  /*1f00*/  BSYNC.RECONVERGENT B0 ;  /* 0x0000000000007941 */ /* 0x000fea0003800200 */
.L_x_39:
        /* <DEDUP_REMOVED lines=17> */
.L_x_182:
[----:B------:R-:W-:Y:S05]  /*2020*/  BRX R10 -0x2030                                                         (*"BRANCH_TARGETS .L_x_183,.L_x_184,.L_x_47"*) ;  /* 0xffffffdc0af47949 */ /* 0x000fea000383ffff */
.L_x_184:
[----:B------:R-:W-:Y:S01]  /*2030*/  MOV R0, 0xbf34fdf4 ;  /* 0xbf34fdf400007802 */ /* 0x000fe20000000f00 */
[----:B------:R-:W-:Y:S01]  /*2040*/  IMAD.MOV.U32 R12, RZ, RZ, 0x3f34fdf4 ;  /* 0x3f34fdf4ff0c7424 */ /* 0x000fe200078e00ff */
[----:B------:R-:W-:Y:S06]  /*2050*/  BRA `(.L_x_47) ;  /* 0x0000000000787947 */ /* 0x000fec0003800000 */
.L_x_183:
[----:B------:R-:W-:Y:S02]  /*2060*/  HFMA2 R0, -RZ, RZ, 0, 0 ;  /* 0x00000000ff007431 */ /* 0x000fe400000001ff */
[----:B------:R-:W-:Y:S01]  /*2070*/  IMAD.MOV.U32 R12, RZ, RZ, 0x3f800000 ;  /* 0x3f800000ff0c7424 */ /* 0x000fe200078e00ff */
[----:B------:R-:W-:Y:S06]  /*2080*/  BRA `(.L_x_47) ;  /* 0x00000000006c7947 */ /* 0x000fec0003800000 */
.L_x_46:
[----:B------:R-:W-:Y:S02]  /*2090*/  IMAD.MOV.U32 R0, RZ, RZ, 0x3f34fdf4 ;  /* 0x3f34fdf4ff007424 */ /* 0x000fe400078e00ff */
[----:B------:R-:W-:Y:S01]  /*20a0*/  IMAD.MOV.U32 R12, RZ, RZ, 0x3f34fdf4 ;  /* 0x3f34fdf4ff0c7424 */ /* 0x000fe200078e00ff */
[----:B------:R-:W-:Y:S06]  /*20b0*/  BRA `(.L_x_47) ;  /* 0x0000000000607947 */ /* 0x000fec0003800000 */
.L_x_45:
[----:B------:R-:W-:-:S13]  /*20c0*/  ISETP.GT.AND P0, PT, R10, 0x6, PT ;  /* 0x000000060a00780c */ /* 0x000fda0003f04270 */
[----:B------:R-:W-:Y:S05]  /*20d0*/  @P0 BRA `(.L_x_48) ;  /* 0x00000000002c0947 */ /* 0x000fea0003800000 */
[----:B------:R-:W-:-:S04]  /*20e0*/  MOV R11, 0xfffffffb ;  /* 0xfffffffb000b7802 */ /* 0x000fc80000000f00 */
[----:B------:R-:W-:-:S05]  /*20f0*/  VIADDMNMX.U32 R10, R10, R11, 0x2, PT ;  /* 0x000000020a0a7446 */ /* 0x000fca000380000b */
[----:B------:R-:W-:-:S04]  /*2100*/  IMAD.SHL.U32 R14, R10, 0x4, RZ ;  /* 0x000000040a0e7824 */ /* 0x000fc800078e00ff */
[----:B------:R-:W0:Y:S02]  /*2110*/  LDC R10, c[0x2][R14+0x12c] ;  /* 0x00804b000e0a7b82 */ /* 0x000e240000000800 */
[----:B0-----:R-:W-:-:S04]  /*2120*/  SHF.R.S32.HI R11, RZ, 0x1f, R10 ;  /* 0x0000001fff0b7819 */ /* 0x001fc8000001140a */
.L_x_186:
[----:B------:R-:W-:Y:S05]  /*2130*/  BRX R10 -0x2140                                                         (*"BRANCH_TARGETS .L_x_187,.L_x_188,.L_x_47"*) ;  /* 0xffffffdc0ab07949 */ /* 0x000fea000383ffff */
.L_x_188:
[----:B------:R-:W-:Y:S01]  /*2140*/  IMAD.MOV.U32 R0, RZ, RZ, -0x40cb020c ;  /* 0xbf34fdf4ff007424 */ /* 0x000fe200078e00ff */
[----:B------:R-:W-:Y:S01]  /*2150*/  MOV R12, 0xbf34fdf4 ;  /* 0xbf34fdf4000c7802 */ /* 0x000fe20000000f00 */
[----:B------:R-:W-:Y:S06]  /*2160*/  BRA `(.L_x_47) ;  /* 0x0000000000347947 */ /* 0x000fec0003800000 */
.L_x_187:
[----:B------:R-:W-:Y:S01]  /*2170*/  IMAD.MOV.U32 R0, RZ, RZ, -0x40800000 ;  /* 0xbf800000ff007424 */ /* 0x000fe200078e00ff */
[----:B------:R-:W-:Y:S06]  /*2180*/  BRA `(.L_x_47) ;  /* 0x00000000002c7947 */ /* 0x000fec0003800000 */
.L_x_48:
[----:B------:R-:W-:-:S05]  /*2190*/  IMAD.MOV.U32 R11, RZ, RZ, -0x7 ;  /* 0xfffffff9ff0b7424 */ /* 0x000fca00078e00ff */
[----:B------:R-:W-:-:S04]  /*21a0*/  VIADDMNMX.U32 R10, R10, R11, 0x2, PT ;  /* 0x000000020a0a7446 */ /* 0x000fc8000380000b */
[----:B------:R-:W-:-:S04]  /*21b0*/  SHF.L.U32 R14, R10, 0x2, RZ ;  /* 0x000000020a0e7819 */ /* 0x000fc800000006ff */
[----:B------:R-:W0:Y:S02]  /*21c0*/  LDC R10, c[0x2][R14+0x138] ;  /* 0x00804e000e0a7b82 */ /* 0x000e240000000800 */
[----:B0-----:R-:W-:-:S04]  /*21d0*/  SHF.R.S32.HI R11, RZ, 0x1f, R10 ;  /* 0x0000001fff0b7819 */ /* 0x001fc8000001140a */
.L_x_190:
[----:B------:R-:W-:Y:S05]  /*21e0*/  BRX R10 -0x21f0                                                         (*"BRANCH_TARGETS .L_x_191,.L_x_192,.L_x_47"*) ;  /* 0xffffffdc0a847949 */ /* 0x000fea000383ffff */
.L_x_192:
[----:B------:R-:W-:Y:S02]  /*21f0*/  IMAD.MOV.U32 R12, RZ, RZ, -0x40cb020c ;  /* 0xbf34fdf4ff0c7424 */ /* 0x000fe400078e00ff */
[----:B------:R-:W-:Y:S01]  /*2200*/  IMAD.MOV.U32 R0, RZ, RZ, 0x3f34fdf4 ;  /* 0x3f34fdf4ff007424 */ /* 0x000fe200078e00ff */
[----:B------:R-:W-:Y:S06]  /*2210*/  BRA `(.L_x_47) ;  /* 0x0000000000087947 */ /* 0x000fec0003800000 */
.L_x_191:
[----:B------:R-:W-:Y:S02]  /*2220*/  HFMA2 R12, -RZ, RZ, -1.875, 0 ;  /* 0xbf800000ff0c7431 */ /* 0x000fe400000001ff */
[----:B------:R-:W-:-:S07]  /*2230*/  IMAD.MOV.U32 R0, RZ, RZ, RZ ;  /* 0x000000ffff007224 */ /* 0x000fce00078e00ff */
.L_x_47:
[----:B------:R-:W-:Y:S05]  /*2240*/  BSYNC.RECONVERGENT B0 ;  /* 0x0000000000007941 */ /* 0x000fea0003800200 */
.L_x_44:
        /* <DEDUP_REMOVED lines=19> */
.L_x_194:
[----:B------:R-:W-:Y:S05]  /*2380*/  BRX R6 -0x2390                                                          (*"BRANCH_TARGETS .L_x_195,.L_x_196,.L_x_52"*) ;  /* 0xffffffdc061c7949 */ /* 0x000fea000383ffff */
.L_x_196:
[----:B------:R-:W-:Y:S02]  /*2390*/  IMAD.MOV.U32 R0, RZ, RZ, -0x40cb020c ;  /* 0xbf34fdf4ff007424 */ /* 0x000fe400078e00ff */
[----:B------:R-:W-:Y:S01]  /*23a0*/  IMAD.MOV.U32 R3, RZ, RZ, 0x3f34fdf4 ;  /* 0x3f34fdf4ff037424 */ /* 0x000fe200078e00ff */
[----:B------:R-:W-:Y:S06]  /*23b0*/  BRA `(.L_x_52) ;  /* 0x0000000000787947 */ /* 0x000fec0003800000 */
.L_x_195:
[----:B------:R-:W-:Y:S02]  /*23c0*/  HFMA2 R3, -RZ, RZ, 1.875, 0 ;  /* 0x3f800000ff037431 */ /* 0x000fe400000001ff */
[----:B------:R-:W-:Y:S01]  /*23d0*/  IMAD.MOV.U32 R0, RZ, RZ, RZ ;  /* 0x000000ffff007224 */ /* 0x000fe200078e00ff */
[----:B------:R-:W-:Y:S06]  /*23e0*/  BRA `(.L_x_52) ;  /* 0x00000000006c7947 */ /* 0x000fec0003800000 */
.L_x_51:
[----:B------:R-:W-:Y:S01]  /*23f0*/  IMAD.MOV.U32 R0, RZ, RZ, 0x3f34fdf4 ;  /* 0x3f34fdf4ff007424 */ /* 0x000fe200078e00ff */
[----:B------:R-:W-:Y:S01]  /*2400*/  MOV R3, 0x3f34fdf4 ;  /* 0x3f34fdf400037802 */ /* 0x000fe20000000f00 */
[----:B------:R-:W-:Y:S06]  /*2410*/  BRA `(.L_x_52) ;  /* 0x0000000000607947 */ /* 0x000fec0003800000 */
.L_x_50:
[----:B------:R-:W-:-:S13]  /*2420*/  ISETP.GT.AND P0, PT, R6, 0x6, PT ;  /* 0x000000060600780c */ /* 0x000fda0003f04270 */
[----:B------:R-:W-:Y:S05]  /*2430*/  @P0 BRA `(.L_x_53) ;  /* 0x00000000002c0947 */ /* 0x000fea0003800000 */
[----:B------:R-:W-:-:S05]  /*2440*/  IMAD.MOV.U32 R7, RZ, RZ, -0x5 ;  /* 0xfffffffbff077424 */ /* 0x000fca00078e00ff */
[----:B------:R-:W-:-:S05]  /*2450*/  VIADDMNMX.U32 R6, R6, R7, 0x2, PT ;  /* 0x0000000206067446 */ /* 0x000fca0003800007 */
[----:B------:R-:W-:-:S04]  /*2460*/  IMAD.SHL.U32 R8, R6, 0x4, RZ ;  /* 0x0000000406087824 */ /* 0x000fc800078e00ff */
[----:B------:R-:W0:Y:S02]  /*2470*/  LDC R6, c[0x2][R8+0x150] ;  /* 0x0080540008067b82 */ /* 0x000e240000000800 */
[----:B0-----:R-:W-:-:S04]  /*2480*/  SHF.R.S32.HI R7, RZ, 0x1f, R6 ;  /* 0x0000001fff077819 */ /* 0x001fc80000011406 */
.L_x_198:
[----:B------:R-:W-:Y:S05]  /*2490*/  BRX R6 -0x24a0                                                          (*"BRANCH_TARGETS .L_x_199,.L_x_200,.L_x_52"*) ;  /* 0xffffffd806d87949 */ /* 0x000fea000383ffff */
.L_x_200:
[----:B------:R-:W-:Y:S01]  /*24a0*/  MOV R0, 0xbf34fdf4 ;  /* 0xbf34fdf400007802 */ /* 0x000fe20000000f00 */
[----:B------:R-:W-:Y:S01]  /*24b0*/  IMAD.MOV.U32 R3, RZ, RZ, -0x40cb020c ;  /* 0xbf34fdf4ff037424 */ /* 0x000fe200078e00ff */
[----:B------:R-:W-:Y:S06]  /*24c0*/  BRA `(.L_x_52) ;  /* 0x0000000000347947 */ /* 0x000fec0003800000 */
.L_x_199:
[----:B------:R-:W-:Y:S01]  /*24d0*/  IMAD.MOV.U32 R0, RZ, RZ, -0x40800000 ;  /* 0xbf800000ff007424 */ /* 0x000fe200078e00ff */
[----:B------:R-:W-:Y:S06]  /*24e0*/  BRA `(.L_x_52) ;  /* 0x00000000002c7947 */ /* 0x000fec0003800000 */
.L_x_53:
[----:B------:R-:W-:-:S04]  /*24f0*/  MOV R7, 0xfffffff9 ;  /* 0xfffffff900077802 */ /* 0x000fc80000000f00 */
[----:B------:R-:W-:-:S05]  /*2500*/  VIADDMNMX.U32 R6, R6, R7, 0x2, PT ;  /* 0x0000000206067446 */ /* 0x000fca0003800007 */
[----:B------:R-:W-:-:S04]  /*2510*/  IMAD.SHL.U32 R8, R6, 0x4, RZ ;  /* 0x0000000406087824 */ /* 0x000fc800078e00ff */
[----:B------:R-:W0:Y:S02]  /*2520*/  LDC R6, c[0x2][R8+0x15c] ;  /* 0x0080570008067b82 */ /* 0x000e240000000800 */
[----:B0-----:R-:W-:-:S04]  /*2530*/  SHF.R.S32.HI R7, RZ, 0x1f, R6 ;  /* 0x0000001fff077819 */ /* 0x001fc80000011406 */
.L_x_202:
[----:B------:R-:W-:Y:S05]  /*2540*/  BRX R6 -0x2550                                                          (*"BRANCH_TARGETS .L_x_203,.L_x_204,.L_x_52"*) ;  /* 0xffffffd806ac7949 */ /* 0x000fea000383ffff */
.L_x_204:
[----:B------:R-:W-:Y:S01]  /*2550*/  IMAD.MOV.U32 R3, RZ, RZ, -0x40cb020c ;  /* 0xbf34fdf4ff037424 */ /* 0x000fe200078e00ff */
[----:B------:R-:W-:Y:S01]  /*2560*/  MOV R0, 0x3f34fdf4 ;  /* 0x3f34fdf400007802 */ /* 0x000fe20000000f00 */
[----:B------:R-:W-:Y:S06]  /*2570*/  BRA `(.L_x_52) ;  /* 0x0000000000087947 */ /* 0x000fec0003800000 */
.L_x_203:
[----:B------:R-:W-:Y:S02]  /*2580*/  IMAD.MOV.U32 R3, RZ, RZ, -0x40800000 ;  /* 0xbf800000ff037424 */ /* 0x000fe400078e00ff */
[----:B------:R-:W-:-:S07]  /*2590*/  IMAD.MOV.U32 R0, RZ, RZ, RZ ;  /* 0x000000ffff007224 */ /* 0x000fce00078e00ff */
.L_x_52:
[----:B------:R-:W-:Y:S05]  /*25a0*/  BSYNC.RECONVERGENT B0 ;  /* 0x0000000000007941 */ /* 0x000fea0003800200 */
.L_x_49:
[----:B------:R-:W2:Y:S01]  /*25b0*/  LDG.E R8, desc[UR4][R4.64+0xc] ;  /* 0x00000c0404087981 */ /* 0x000ea2000c1e1900 */
[--C-:B------:R-:W-:Y:S01]  /*25c0*/  FADD R6, R12, R3.reuse ;  /* 0x000000030c067221 */ /* 0x100fe20000000000 */
[--C-:B------:R-:W-:Y:S01]  /*25d0*/  FADD R7, R13, R0.reuse ;  /* 0x000000000d077221 */ /* 0x100fe20000000000 */
        /* <DEDUP_REMOVED lines=14> */
.L_x_206:
[----:B------:R-:W-:Y:S05]  /*26c0*/  BRX R8 -0x26d0                                                          (*"BRANCH_TARGETS .L_x_207,.L_x_208,.L_x_57"*) ;  /* 0xffffffd8084c7949 */ /* 0x000fea000383ffff */
.L_x_208:
[----:B------:R-:W-:Y:S02]  /*26d0*/  IMAD.MOV.U32 R0, RZ, RZ, -0x40cb020c ;  /* 0xbf34fdf4ff007424 */ /* 0x000fe400078e00ff */
[----:B------:R-:W-:Y:S01]  /*26e0*/  IMAD.MOV.U32 R6, RZ, RZ, 0x3f34fdf4 ;  /* 0x3f34fdf4ff067424 */ /* 0x000fe200078e00ff */
[----:B------:R-:W-:Y:S06]  /*26f0*/  BRA `(.L_x_57) ;  /* 0x0000000000787947 */ /* 0x000fec0003800000 */
.L_x_207:
[----:B------:R-:W-:Y:S02]  /*2700*/  HFMA2 R6, -RZ, RZ, 1.875, 0 ;  /* 0x3f800000ff067431 */ /* 0x000fe400000001ff */
[----:B------:R-:W-:Y:S01]  /*2710*/  IMAD.MOV.U32 R0, RZ, RZ, RZ ;  /* 0x000000ffff007224 */ /* 0x000fe200078e00ff */
[----:B------:R-:W-:Y:S06]  /*2720*/  BRA `(.L_x_57) ;  /* 0x00000000006c7947 */ /* 0x000fec0003800000 */
.L_x_56:
[----:B------:R-:W-:Y:S01]  /*2730*/  IMAD.MOV.U32 R0, RZ, RZ, 0x3f34fdf4 ;  /* 0x3f34fdf4ff007424 */ /* 0x000fe200078e00ff */
[----:B------:R-:W-:Y:S01]  /*2740*/  MOV R6, 0x3f34fdf4 ;  /* 0x3f34fdf400067802 */ /* 0x000fe20000000f00 */
[----:B------:R-:W-:Y:S06]  /*2750*/  BRA `(.L_x_57) ;  /* 0x0000000000607947 */ /* 0x000fec0003800000 */
.L_x_55:
[----:B------:R-:W-:-:S13]  /*2760*/  ISETP.GT.AND P0, PT, R8, 0x6, PT ;  /* 0x000000060800780c */ /* 0x000fda0003f04270 */
[----:B------:R-:W-:Y:S05]  /*2770*/  @P0 BRA `(.L_x_58) ;  /* 0x00000000002c0947 */ /* 0x000fea0003800000 */
[----:B------:R-:W-:-:S05]  /*2780*/  IMAD.MOV.U32 R9, RZ, RZ, -0x5 ;  /* 0xfffffffbff097424 */ /* 0x000fca00078e00ff */
[----:B------:R-:W-:-:S05]  /*2790*/  VIADDMNMX.U32 R8, R8, R9, 0x2, PT ;  /* 0x0000000208087446 */ /* 0x000fca0003800009 */
[----:B------:R-:W-:-:S04]  /*27a0*/  IMAD.SHL.U32 R10, R8, 0x4, RZ ;  /* 0x00000004080a7824 */ /* 0x000fc800078e00ff */
[----:B------:R-:W0:Y:S02]  /*27b0*/  LDC R8, c[0x2][R10+0x174] ;  /* 0x00805d000a087b82 */ /* 0x000e240000000800 */
[----:B0-----:R-:W-:-:S04]  /*27c0*/  SHF.R.S32.HI R9, RZ, 0x1f, R8 ;  /* 0x0000001fff097819 */ /* 0x001fc80000011408 */
.L_x_210:
[----:B------:R-:W-:Y:S05]  /*27d0*/  BRX R8 -0x27e0                                                          (*"BRANCH_TARGETS .L_x_211,.L_x_212,.L_x_57"*) ;  /* 0xffffffd808087949 */ /* 0x000fea000383ffff */
.L_x_212:
[----:B------:R-:W-:Y:S01]  /*27e0*/  MOV R0, 0xbf34fdf4 ;  /* 0xbf34fdf400007802 */ /* 0x000fe20000000f00 */
[----:B------:R-:W-:Y:S01]  /*27f0*/  IMAD.MOV.U32 R6, RZ, RZ, -0x40cb020c ;  /* 0xbf34fdf4ff067424 */ /* 0x000fe200078e00ff */
[----:B------:R-:W-:Y:S06]  /*2800*/  BRA `(.L_x_57) ;  /* 0x0000000000347947 */ /* 0x000fec0003800000 */
.L_x_211:
[----:B------:R-:W-:Y:S01]  /*2810*/  IMAD.MOV.U32 R0, RZ, RZ, -0x40800000 ;  /* 0xbf800000ff007424 */ /* 0x000fe200078e00ff */
[----:B------:R-:W-:Y:S06]  /*2820*/  BRA `(.L_x_57) ;  /* 0x00000000002c7947 */ /* 0x000fec0003800000 */
.L_x_58:
[----:B------:R-:W-:-:S04]  /*2830*/  MOV R9, 0xfffffff9 ;  /* 0xfffffff900097802 */ /* 0x000fc80000000f00 */
[----:B------:R-:W-:-:S05]  /*2840*/  VIADDMNMX.U32 R8, R8, R9, 0x2, PT ;  /* 0x0000000208087446 */ /* 0x000fca0003800009 */
[----:B------:R-:W-:-:S04]  /*2850*/  IMAD.SHL.U32 R10, R8, 0x4, RZ ;  /* 0x00000004080a7824 */ /* 0x000fc800078e00ff */
[----:B------:R-:W0:Y:S02]  /*2860*/  LDC R8, c[0x2][R10+0x180] ;  /* 0x008060000a087b82 */ /* 0x000e240000000800 */
[----:B0-----:R-:W-:-:S04]  /*2870*/  SHF.R.S32.HI R9, RZ, 0x1f, R8 ;  /* 0x0000001fff097819 */ /* 0x001fc80000011408 */
.L_x_214:
[----:B------:R-:W-:Y:S05]  /*2880*/  BRX R8 -0x2890                                                          (*"BRANCH_TARGETS .L_x_215,.L_x_216,.L_x_57"*) ;  /* 0xffffffd408dc7949 */ /* 0x000fea000383ffff */
.L_x_216:
[----:B------:R-:W-:Y:S01]  /*2890*/  IMAD.MOV.U32 R6, RZ, RZ, -0x40cb020c ;  /* 0xbf34fdf4ff067424 */ /* 0x000fe200078e00ff */
[----:B------:R-:W-:Y:S01]  /*28a0*/  MOV R0, 0x3f34fdf4 ;  /* 0x3f34fdf400007802 */ /* 0x000fe20000000f00 */
[----:B------:R-:W-:Y:S06]  /*28b0*/  BRA `(.L_x_57) ;  /* 0x0000000000087947 */ /* 0x000fec0003800000 */
.L_x_215:
[----:B------:R-:W-:Y:S02]  /*28c0*/  IMAD.MOV.U32 R6, RZ, RZ, -0x40800000 ;  /* 0xbf800000ff067424 */ /* 0x000fe400078e00ff */
[----:B------:R-:W-:-:S07]  /*28d0*/  IMAD.MOV.U32 R0, RZ, RZ, RZ ;  /* 0x000000ffff007224 */ /* 0x000fce00078e00ff */
.L_x_57:
[----:B------:R-:W-:Y:S05]  /*28e0*/  BSYNC.RECONVERGENT B0 ;  /* 0x0000000000007941 */ /* 0x000fea0003800200 */
.L_x_54:
[----:B------:R-:W-:-:S04]  /*28f0*/  IMAD R8, R2, 0x3, RZ ;  /* 0x0000000302087824 */ /* 0x000fc800078e02ff */
        /* <DEDUP_REMOVED lines=8> */
[----:B------:R-:W-:Y:S02]  /*2980*/  BSSY.RECONVERGENT B0, `(.L_x_59) ;  /* 0x0000030000007945 */ /* 0x000fe40003800200 */
[----:B------:R-:W-:Y:S01]  /*2990*/  FADD R11, R3, R6 ;  /* 0x00000006030b7221 */ /* 0x000fe20000000000 */
[----:B------:R-:W-:Y:S01]  /*29a0*/  FADD R0, R7, R0 ;  /* 0x0000000007007221 */ /* 0x000fe20000000000 */
        /* <DEDUP_REMOVED lines=11> */
.L_x_218:
[----:B------:R-:W-:Y:S05]  /*2a60*/  BRX R2 -0x2a70                                                          (*"BRANCH_TARGETS .L_x_219,.L_x_220,.L_x_62"*) ;  /* 0xffffffd402647949 */ /* 0x000fea000383ffff */
.L_x_220:
[----:B------:R-:W-:Y:S01]  /*2a70*/  IMAD.MOV.U32 R7, RZ, RZ, -0x40cb020c ;  /* 0xbf34fdf4ff077424 */ /* 0x000fe200078e00ff */
[----:B------:R-:W-:Y:S01]  /*2a80*/  MOV R6, 0x3f34fdf4 ;  /* 0x3f34fdf400067802 */ /* 0x000fe20000000f00 */
[----:B------:R-:W-:Y:S06]  /*2a90*/  BRA `(.L_x_62) ;  /* 0x0000000000787947 */ /* 0x000fec0003800000 */
.L_x_219:
[----:B------:R-:W-:Y:S02]  /*2aa0*/  IMAD.MOV.U32 R6, RZ, RZ, 0x3f800000 ;  /* 0x3f800000ff067424 */ /* 0x000fe400078e00ff */
[----:B------:R-:W-:Y:S01]  /*2ab0*/  IMAD.MOV.U32 R7, RZ, RZ, RZ ;  /* 0x000000ffff077224 */ /* 0x000fe200078e00ff */
[----:B------:R-:W-:Y:S06]  /*2ac0*/  BRA `(.L_x_62) ;  /* 0x00000000006c7947 */ /* 0x000fec0003800000 */
.L_x_61:
[----:B------:R-:W-:Y:S01]  /*2ad0*/  MOV R7, 0x3f34fdf4 ;  /* 0x3f34fdf400077802 */ /* 0x000fe20000000f00 */
[----:B------:R-:W-:Y:S01]  /*2ae0*/  IMAD.MOV.U32 R6, RZ, RZ, 0x3f34fdf4 ;  /* 0x3f34fdf4ff067424 */ /* 0x000fe200078e00ff */
[----:B------:R-:W-:Y:S06]  /*2af0*/  BRA `(.L_x_62) ;  /* 0x0000000000607947 */ /* 0x000fec0003800000 */
.L_x_60:
[----:B------:R-:W-:-:S13]  /*2b00*/  ISETP.GT.AND P0, PT, R8, 0x6, PT ;  /* 0x000000060800780c */ /* 0x000fda0003f04270 */
[----:B------:R-:W-:Y:S05]  /*2b10*/  @P0 BRA `(.L_x_63) ;  /* 0x00000000002c0947 */ /* 0x000fea0003800000 */
[----:B------:R-:W-:-:S05]  /*2b20*/  IMAD.MOV.U32 R3, RZ, RZ, -0x5 ;  /* 0xfffffffbff037424 */ /* 0x000fca00078e00ff */
[----:B------:R-:W-:-:S04]  /*2b30*/  VIADDMNMX.U32 R8, R8, R3, 0x2, PT ;  /* 0x0000000208087446 */ /* 0x000fc80003800003 */
[----:B------:R-:W-:-:S04]  /*2b40*/  SHF.L.U32 R8, R8, 0x2, RZ ;  /* 0x0000000208087819 */ /* 0x000fc800000006ff */
[----:B------:R-:W0:Y:S02]  /*2b50*/  LDC R2, c[0x2][R8+0x198] ;  /* 0x0080660008027b82 */ /* 0x000e240000000800 */
[----:B0-----:R-:W-:-:S04]  /*2b60*/  SHF.R.S32.HI R3, RZ, 0x1f, R2 ;  /* 0x0000001fff037819 */ /* 0x001fc80000011402 */
.L_x_222:
[----:B------:R-:W-:Y:S05]  /*2b70*/  BRX R2 -0x2b80                                                          (*"BRANCH_TARGETS .L_x_223,.L_x_224,.L_x_62"*) ;  /* 0xffffffd402207949 */ /* 0x000fea000383ffff */
.L_x_224:
[----:B------:R-:W-:Y:S02]  /*2b80*/  IMAD.MOV.U32 R7, RZ, RZ, -0x40cb020c ;  /* 0xbf34fdf4ff077424 */ /* 0x000fe400078e00ff */
[----:B------:R-:W-:Y:S01]  /*2b90*/  IMAD.MOV.U32 R6, RZ, RZ, -0x40cb020c ;  /* 0xbf34fdf4ff067424 */ /* 0x000fe200078e00ff */
[----:B------:R-:W-:Y:S06]  /*2ba0*/  BRA `(.L_x_62) ;  /* 0x0000000000347947 */ /* 0x000fec0003800000 */
.L_x_223:
[----:B------:R-:W-:Y:S01]  /*2bb0*/  HFMA2 R7, -RZ, RZ, -1.875, 0 ;  /* 0xbf800000ff077431 */ /* 0x000fe200000001ff */
[----:B------:R-:W-:Y:S06]  /*2bc0*/  BRA `(.L_x_62) ;  /* 0x00000000002c7947 */ /* 0x000fec0003800000 */
.L_x_63:
[----:B------:R-:W-:-:S05]  /*2bd0*/  IMAD.MOV.U32 R3, RZ, RZ, -0x7 ;  /* 0xfffffff9ff037424 */ /* 0x000fca00078e00ff */
[----:B------:R-:W-:-:S05]  /*2be0*/  VIADDMNMX.U32 R8, R8, R3, 0x2, PT ;  /* 0x0000000208087446 */ /* 0x000fca0003800003 */
[----:B------:R-:W-:-:S04]  /*2bf0*/  IMAD.SHL.U32 R8, R8, 0x4, RZ ;  /* 0x0000000408087824 */ /* 0x000fc800078e00ff */
[----:B------:R-:W0:Y:S02]  /*2c00*/  LDC R2, c[0x2][R8+0x1a4] ;  /* 0x0080690008027b82 */ /* 0x000e240000000800 */
[----:B0-----:R-:W-:-:S04]  /*2c10*/  SHF.R.S32.HI R3, RZ, 0x1f, R2 ;  /* 0x0000001fff037819 */ /* 0x001fc80000011402 */
.L_x_226:
[----:B------:R-:W-:Y:S05]  /*2c20*/  BRX R2 -0x2c30                                                          (*"BRANCH_TARGETS .L_x_227,.L_x_228,.L_x_62"*) ;  /* 0xffffffd002f47949 */ /* 0x000fea000383ffff */
.L_x_228:
[----:B------:R-:W-:Y:S01]  /*2c30*/  MOV R6, 0xbf34fdf4 ;  /* 0xbf34fdf400067802 */ /* 0x000fe20000000f00 */
[----:B------:R-:W-:Y:S01]  /*2c40*/  IMAD.MOV.U32 R7, RZ, RZ, 0x3f34fdf4 ;  /* 0x3f34fdf4ff077424 */ /* 0x000fe200078e00ff */
[----:B------:R-:W-:Y:S06]  /*2c50*/  BRA `(.L_x_62) ;  /* 0x0000000000087947 */ /* 0x000fec0003800000 */
.L_x_227:
[----:B------:R-:W-:Y:S02]  /*2c60*/  HFMA2 R7, -RZ, RZ, 0, 0 ;  /* 0x00000000ff077431 */ /* 0x000fe400000001ff */
[----:B------:R-:W-:-:S07]  /*2c70*/  IMAD.MOV.U32 R6, RZ, RZ, -0x40800000 ;  /* 0xbf800000ff067424 */ /* 0x000fce00078e00ff */
.L_x_62:
[----:B------:R-:W-:Y:S05]  /*2c80*/  BSYNC.RECONVERGENT B0 ;  /* 0x0000000000007941 */ /* 0x000fea0003800200 */
.L_x_59:
[--C-:B------:R-:W-:Y:S01]  /*2c90*/  FADD R3, R11, R6.reuse ;  /* 0x000000060b037221 */ /* 0x100fe20000000000 */
[--C-:B------:R-:W-:Y:S01]  /*2ca0*/  FADD R0, R0, R7.reuse ;  /* 0x0000000700007221 */ /* 0x100fe20000000000 */
[----:B------:R-:W-:Y:S02]  /*2cb0*/  BSSY.RECONVERGENT B0, `(.L_x_64) ;  /* 0x0000010000007945 */ /* 0x000fe40003800200 */
[----:B------:R-:W-:Y:S01]  /*2cc0*/  FADD R6, R3, R6 ;  /* 0x0000000603067221 */ /* 0x000fe20000000000 */
[----:B------:R-:W-:-:S03]  /*2cd0*/  FADD R7, R0, R7 ;  /* 0x0000000700077221 */ /* 0x000fc60000000000 */
[----:B------:R-:W-:-:S04]  /*2ce0*/  FMUL R0, R6, R6 ;  /* 0x0000000606007220 */ /* 0x000fc80000400000 */
[----:B------:R-:W-:-:S04]  /*2cf0*/  FFMA R3, R7, R7, R0 ;  /* 0x0000000707037223 */ /* 0x000fc80000000000 */
[----:B------:R-:W-:Y:S01]  /*2d00*/  VIADD R0, R3, 0xf3000000 ;  /* 0xf300000003007836 */ /* 0x000fe20000000000 */
[----:B------:R0:W1:Y:S04]  /*2d10*/  MUFU.RSQ R2, R3 ;  /* 0x0000000300027308 */ /* 0x0000680000001400 */
[----:B------:R-:W-:-:S13]  /*2d20*/  ISETP.GT.U32.AND P0, PT, R0, 0x727fffff, PT ;  /* 0x727fffff0000780c */ /* 0x000fda0003f04070 */
[----:B01----:R-:W-:Y:S05]  /*2d30*/  @!P0 BRA `(.L_x_65) ;  /* 0x00000000000c8947 */ /* 0x003fea0003800000 */
[----:B------:R-:W-:-:S07]  /*2d40*/  MOV R11, 0x2d60 ;  /* 0x00002d60000b7802 */ /* 0x000fce0000000f00 */
[----:B------:R-:W-:Y:S05]  /*2d50*/  CALL.REL.NOINC `($__internal_0_$__cuda_sm20_sqrt_rn_f32_slowpath) ;  /* 0x0000000400707944 */ /* 0x000fea0003c00000 */
[----:B------:R-:W-:Y:S05]  /*2d60*/  BRA `(.L_x_66) ;  /* 0x0000000000107947 */ /* 0x000fea0003800000 */
.L_x_65:
[----:B------:R-:W-:Y:S01]  /*2d70*/  FMUL.FTZ R0, R3, R2 ;  /* 0x0000000203007220 */ /* 0x000fe20000410000 */
[----:B------:R-:W-:-:S03]  /*2d80*/  FMUL.FTZ R2, R2, 0.5 ;  /* 0x3f00000002027820 */ /* 0x000fc60000410000 */
[----:B------:R-:W-:-:S04]  /*2d90*/  FFMA R3, -R0, R0, R3 ;  /* 0x0000000000037223 */ /* 0x000fc80000000103 */
[----:B------:R-:W-:-:S07]  /*2da0*/  FFMA R0, R3, R2, R0 ;  /* 0x0000000203007223 */ /* 0x000fce0000000000 */
.L_x_66:
[----:B------:R-:W-:Y:S05]  /*2db0*/  BSYNC.RECONVERGENT B0 ;  /* 0x0000000000007941 */ /* 0x000fea0003800200 */
.L_x_64:
[----:B------:R-:W0:Y:S01]  /*2dc0*/  LDCU UR6, c[0x3][URZ] ;  /* 0x00c00000ff0677ac */ /* 0x000e220008000800 */
[----:B------:R-:W-:Y:S01]  /*2dd0*/  BSSY.RECONVERGENT B0, `(.L_x_67) ;  /* 0x0000052000007945 */ /* 0x000fe20003800200 */
[----:B0-----:R-:W-:-:S04]  /*2de0*/  I2FP.F32.S32 R3, UR6 ;  /* 0x0000000600037c45 */ /* 0x001fc80008201400 */
[----:B------:R-:W-:Y:S01]  /*2df0*/  FSETP.GEU.AND P0, PT, R0, R3, PT ;  /* 0x000000030000720b */ /* 0x000fe20003f0e000 */
[----:B------:R-:W-:-:S12]  /*2e00*/  IMAD.MOV.U32 R3, RZ, RZ, RZ ;  /* 0x000000ffff037224 */ /* 0x000fd800078e00ff */
[----:B------:R-:W-:Y:S05]  /*2e10*/  @!P0 BRA `(.L_x_68) ;  /* 0x0000000400348947 */ /* 0x000fea0003800000 */
[CC--:B------:R-:W-:Y:S01]  /*2e20*/  FSETP.GT.AND P2, PT, |R6|.reuse, |R7|.reuse, PT ;  /* 0x400000070600720b */ /* 0x0c0fe20003f44200 */
[----:B------:R-:W-:Y:S03]  /*2e30*/  BSSY.RECONVERGENT B1, `(.L_x_69) ;  /* 0x000000d000017945 */ /* 0x000fe60003800200 */
[----:B------:R-:W-:Y:S02]  /*2e40*/  FSEL R3, |R6|, |R7|, P2 ;  /* 0x4000000706037208 */ /* 0x000fe40001000200 */
[----:B------:R-:W-:Y:S02]  /*2e50*/  FSEL R0, |R7|, |R6|, P2 ;  /* 0x4000000607007208 */ /* 0x000fe40001000200 */
[----:B------:R-:W0:Y:S08]  /*2e60*/  MUFU.RCP R2, R3 ;  /* 0x0000000300027308 */ /* 0x000e300000001000 */
[----:B------:R-:W1:Y:S01]  /*2e70*/  FCHK P0, R0, R3 ;  /* 0x0000000300007302 */ /* 0x000e620000000000 */
[----:B0-----:R-:W-:-:S04]  /*2e80*/  FFMA R9, -R3, R2, 1 ;  /* 0x3f80000003097423 */ /* 0x001fc80000000102 */
[----:B------:R-:W-:-:S04]  /*2e90*/  FFMA R9, R2, R9, R2 ;  /* 0x0000000902097223 */ /* 0x000fc80000000002 */
[----:B------:R-:W-:-:S04]  /*2ea0*/  FFMA R2, R0, R9, RZ ;  /* 0x0000000900027223 */ /* 0x000fc800000000ff */
[----:B------:R-:W-:-:S04]  /*2eb0*/  FFMA R8, -R3, R2, R0 ;  /* 0x0000000203087223 */ /* 0x000fc80000000100 */
[----:B------:R-:W-:Y:S01]  /*2ec0*/  FFMA R2, R9, R8, R2 ;  /* 0x0000000809027223 */ /* 0x000fe20000000002 */
[----:B-1----:R-:W-:Y:S06]  /*2ed0*/  @!P0 BRA `(.L_x_70) ;  /* 0x0000000000088947 */ /* 0x002fec0003800000 */
[----:B------:R-:W-:-:S07]  /*2ee0*/  MOV R8, 0x2f00 ;  /* 0x00002f0000087802 */ /* 0x000fce0000000f00 */
[----:B------:R-:W-:Y:S05]  /*2ef0*/  CALL.REL.NOINC `($__internal_1_$__cuda_sm3x_div_rn_noftz_f32_slowpath) ;  /* 0x0000000400687944 */ /* 0x000fea0003c00000 */
.L_x_70:
[----:B------:R-:W-:Y:S05]  /*2f00*/  BSYNC.RECONVERGENT B1 ;  /* 0x0000000000017941 */ /* 0x000fea0003800200 */
.L_x_69:
[----:B------:R-:W-:Y:S01]  /*2f10*/  MOV R9, 0x3b33710b ;  /* 0x3b33710b00097802 */ /* 0x000fe20000000f00 */
[----:B------:R-:W-:Y:S01]  /*2f20*/  FMUL R0, R2, R2 ;  /* 0x0000000202007220 */ /* 0x000fe20000400000 */
[----:B------:R-:W-:Y:S01]  /*2f30*/  IMAD.MOV.U32 R8, RZ, RZ, 0x3f6ee581 ;  /* 0x3f6ee581ff087424 */ /* 0x000fe200078e00ff */
[C---:B------:R-:W-:Y:S01]  /*2f40*/  ISETP.GE.AND P0, PT, R7.reuse, RZ, PT ;  /* 0x000000ff0700720c */ /* 0x040fe20003f06270 */
[----:B------:R-:W-:Y:S01]  /*2f50*/  UMOV UR6, 0x1a63c1f8 ;  /* 0x1a63c1f800067882 */ /* 0x000fe20000000000 */
[----:B------:R-:W-:Y:S01]  /*2f60*/  FFMA R9, R0, R9, -0.015681877732276916504 ;  /* 0xbc80774800097423 */ /* 0x000fe20000000009 */
[----:B------:R-:W-:Y:S01]  /*2f70*/  FSETP.NEU.AND P3, PT, |R7|, |R6|, PT ;  /* 0x400000060700720b */ /* 0x000fe20003f6d200 */
[----:B------:R-:W-:Y:S01]  /*2f80*/  FADD R7, |R6|, |R7| ;  /* 0x4000000706077221 */ /* 0x000fe20000000200 */
[----:B------:R-:W-:Y:S01]  /*2f90*/  FSETP.NEU.AND P1, PT, R3, RZ, PT ;  /* 0x000000ff0300720b */ /* 0x000fe20003f2d000 */
[C---:B------:R-:W-:Y:S01]  /*2fa0*/  FFMA R9, R0.reuse, R9, 0.042200751602649688721 ;  /* 0x3d2cdab200097423 */ /* 0x040fe20000000009 */
[----:B------:R-:W-:Y:S01]  /*2fb0*/  UMOV UR7, 0x404ca5dc ;  /* 0x404ca5dc00077882 */ /* 0x000fe20000000000 */
[----:B------:R-:W-:Y:S02]  /*2fc0*/  BSSY.RECONVERGENT B1, `(.L_x_71) ;  /* 0x0000026000017945 */ /* 0x000fe40003800200 */
[----:B------:R-:W-:-:S04]  /*2fd0*/  FFMA R9, R0, R9, -0.074792981147766113281 ;  /* 0xbd992d1000097423 */ /* 0x000fc80000000009 */
[----:B------:R-:W-:-:S04]  /*2fe0*/  FFMA R9, R0, R9, 0.10640415549278259277 ;  /* 0x3dd9ea6c00097423 */ /* 0x000fc80000000009 */
[----:B------:R-:W-:-:S04]  /*2ff0*/  FFMA R9, R0, R9, -0.14207722246646881104 ;  /* 0xbe117cb100097423 */ /* 0x000fc80000000009 */
[----:B------:R-:W-:-:S04]  /*3000*/  FFMA R9, R0, R9, 0.19993925094604492188 ;  /* 0x3e4cbce000097423 */ /* 0x000fc80000000009 */
[----:B------:R-:W-:-:S04]  /*3010*/  FFMA R9, R0, R9, -0.33333197236061096191 ;  /* 0xbeaaaa7d00097423 */ /* 0x000fc80000000009 */
[----:B------:R-:W-:-:S04]  /*3020*/  FMUL R9, R0, R9 ;  /* 0x0000000900097220 */ /* 0x000fc80000400000 */
[----:B------:R-:W-:Y:S01]  /*3030*/  FFMA R9, R9, R2, R2 ;  /* 0x0000000209097223 */ /* 0x000fe20000000002 */
[----:B------:R-:W-:-:S03]  /*3040*/  FSEL R2, R8, 1.8663789033889770508, P2 ;  /* 0x3feee58108027808 */ /* 0x000fc60001000000 */
[----:B------:R-:W-:Y:S01]  /*3050*/  FFMA R0, R8, 1.6832555532455444336, -R9 ;  /* 0x3fd774eb08007823 */ /* 0x000fe20000000809 */
[----:B------:R-:W-:-:S04]  /*3060*/  MOV R8, 0x3cb60b61 ;  /* 0x3cb60b6100087802 */ /* 0x000fc80000000f00 */
[-C--:B------:R-:W-:Y:S01]  /*3070*/  FSEL R11, R0, R9.reuse, P2 ;  /* 0x00000009000b7208 */ /* 0x080fe20001000000 */
[----:B------:R-:W-:Y:S01]  /*3080*/  IMAD.MOV.U32 R0, RZ, RZ, 0x4016cbe4 ;  /* 0x4016cbe4ff007424 */ /* 0x000fe200078e00ff */
[----:B------:R-:W-:-:S05]  /*3090*/  FSEL R9, R9, -R9, P2 ;  /* 0x8000000909097208 */ /* 0x000fca0001000000 */
[----:B------:R-:W-:Y:S01]  /*30a0*/  @!P0 FFMA R11, R2, 1.6832555532455444336, R9 ;  /* 0x3fd774eb020b8823 */ /* 0x000fe20000000009 */
[----:B------:R-:W-:Y:S02]  /*30b0*/  @!P3 FSEL R11, R0, 0.78539818525314331055, !P0 ;  /* 0x3f490fdb000bb808 */ /* 0x000fe40004000000 */
[----:B------:R-:W-:Y:S02]  /*30c0*/  @!P1 FSEL R11, RZ, 3.1415927410125732422, P0 ;  /* 0x40490fdbff0b9808 */ /* 0x000fe40000000000 */
[----:B------:R-:W-:Y:S02]  /*30d0*/  FSETP.NAN.AND P0, PT, R7, R7, PT ;  /* 0x000000070700720b */ /* 0x000fe40003f08000 */
[----:B------:R-:W-:-:S04]  /*30e0*/  LOP3.LUT R6, R11, 0x80000000, R6, 0xb8, !PT ;  /* 0x800000000b067812 */ /* 0x000fc800078eb806 */
[----:B------:R-:W-:Y:S01]  /*30f0*/  FSEL R6, R7, R6, P0 ;  /* 0x0000000607067208 */ /* 0x000fe20000000000 */
[----:B------:R-:W-:-:S03]  /*3100*/  IMAD.MOV.U32 R7, RZ, RZ, 0x42340000 ;  /* 0x42340000ff077424 */ /* 0x000fc600078e00ff */
[----:B------:R-:W0:Y:S01]  /*3110*/  F2F.F64.F32 R2, R6 ;  /* 0x0000000600027310 */ /* 0x000e220000201800 */
[----:B------:R-:W-:-:S04]  /*3120*/  FFMA R7, R8, -R7, 1 ;  /* 0x3f80000008077423 */ /* 0x000fc80000000807 */
[----:B------:R-:W-:Y:S01]  /*3130*/  FFMA R7, R7, R8, 0.022222222760319709778 ;  /* 0x3cb60b6107077423 */ /* 0x000fe20000000008 */
[----:B0-----:R-:W-:-:S06]  /*3140*/  DMUL R2, R2, UR6 ;  /* 0x0000000602027c28 */ /* 0x001fcc0008000000 */
[----:B------:R-:W0:Y:S02]  /*3150*/  F2F.F32.F64 R0, R2 ;  /* 0x0000000200007310 */ /* 0x000e240000301000 */
[----:B0-----:R-:W-:-:S13]  /*3160*/  FSETP.GEU.AND P0, PT, R0, RZ, PT ;  /* 0x000000ff0000720b */ /* 0x001fda0003f0e000 */
[----:B------:R-:W-:-:S04]  /*3170*/  @!P0 FADD R0, R0, 360 ;  /* 0x43b4000000008421 */ /* 0x000fc80000000000 */
[----:B------:R-:W-:-:S04]  /*3180*/  FADD R0, R0, 45 ;  /* 0x4234000000007421 */ /* 0x000fc80000000000 */
[----:B------:R-:W0:Y:S01]  /*3190*/  FCHK P0, R0, 45 ;  /* 0x4234000000007902 */ /* 0x000e220000000000 */
[----:B------:R-:W-:-:S04]  /*31a0*/  FFMA R6, R0, R7, RZ ;  /* 0x0000000700067223 */ /* 0x000fc800000000ff */
[----:B------:R-:W-:-:S04]  /*31b0*/  FFMA R8, R6, -45, R0 ;  /* 0xc234000006087823 */ /* 0x000fc80000000000 */
[----:B------:R-:W-:Y:S01]  /*31c0*/  FFMA R6, R7, R8, R6 ;  /* 0x0000000807067223 */ /* 0x000fe20000000006 */
[----:B0-----:R-:W-:Y:S06]  /*31d0*/  @!P0 BRA `(.L_x_72) ;  /* 0x0000000000108947 */ /* 0x001fec0003800000 */
[----:B------:R-:W-:Y:S01]  /*31e0*/  IMAD.MOV.U32 R3, RZ, RZ, 0x42340000 ;  /* 0x42340000ff037424 */ /* 0x000fe200078e00ff */
[----:B------:R-:W-:-:S07]  /*31f0*/  MOV R8, 0x3210 ;  /* 0x0000321000087802 */ /* 0x000fce0000000f00 */
[----:B------:R-:W-:Y:S05]  /*3200*/  CALL.REL.NOINC `($__internal_1_$__cuda_sm3x_div_rn_noftz_f32_slowpath) ;  /* 0x0000000000a47944 */ /* 0x000fea0003c00000 */
[----:B------:R-:W-:-:S07]  /*3210*/  MOV R6, R2 ;  /* 0x0000000200067202 */ /* 0x000fce0000000f00 */
.L_x_72:
[----:B------:R-:W-:Y:S05]  /*3220*/  BSYNC.RECONVERGENT B1 ;  /* 0x0000000000017941 */ /* 0x000fea0003800200 */
.L_x_71:
[----:B------:R-:W0:Y:S01]  /*3230*/  F2I.TRUNC.NTZ R3, R0 ;  /* 0x0000000000037305 */ /* 0x000e22000020f100 */
[----:B------:R-:W-:-:S07]  /*3240*/  IMAD.MOV.U32 R2, RZ, RZ, RZ ;  /* 0x000000ffff027224 */ /* 0x000fce00078e00ff */
[----:B------:R-:W1:Y:S01]  /*3250*/  F2I.TRUNC.NTZ R6, R6 ;  /* 0x0000000600067305 */ /* 0x000e62000020f100 */
[----:B0-----:R-:W-:-:S05]  /*3260*/  IMAD.HI R2, R3, -0x49f49f49, R2 ;  /* 0xb60b60b703027827 */ /* 0x001fca00078e0202 */
[----:B------:R-:W-:-:S04]  /*3270*/  SHF.R.U32.HI R7, RZ, 0x1f, R2 ;  /* 0x0000001fff077819 */ /* 0x000fc80000011602 */
[----:B------:R-:W-:-:S05]  /*3280*/  LEA.HI.SX32 R7, R2, R7, 0x1b ;  /* 0x0000000702077211 */ /* 0x000fca00078fdaff */
[----:B------:R-:W-:Y:S02]  /*3290*/  IMAD R7, R7, -0x2d, R3 ;  /* 0xffffffd307077824 */ /* 0x000fe400078e0203 */
[----:B-1----:R-:W-:-:S03]  /*32a0*/  VIADD R3, R6, 0x1 ;  /* 0x0000000106037836 */ /* 0x002fc60000000000 */
[----:B------:R-:W-:-:S13]  /*32b0*/  ISETP.GT.AND P0, PT, R7, 0x16, PT ;  /* 0x000000160700780c */ /* 0x000fda0003f04270 */
[----:B------:R-:W-:-:S04]  /*32c0*/  @!P0 IADD3 R3, PT, PT, R6, RZ, RZ ;  /* 0x000000ff06038210 */ /* 0x000fc80007ffe0ff */
[----:B------:R-:W-:-:S04]  /*32d0*/  ISETP.NE.AND P0, PT, R3, 0x9, PT ;  /* 0x000000090300780c */ /* 0x000fc80003f05270 */
[----:B------:R-:W-:-:S09]  /*32e0*/  SEL R3, R3, RZ, P0 ;  /* 0x000000ff03037207 */ /* 0x000fd20000000000 */
.L_x_68:
[----:B------:R-:W-:Y:S05]  /*32f0*/  BSYNC.RECONVERGENT B0 ;  /* 0x0000000000007941 */ /* 0x000fea0003800200 */
.L_x_67:
[----:B------:R-:W-:Y:S01]  /*3300*/  STG.E desc[UR4][R4.64], R3 ;  /* 0x0000000304007986 */ /* 0x000fe2000c101904 */
[----:B------:R-:W-:Y:S05]  /*3310*/  EXIT ;  /* 0x000000000000794d */ /* 0x000fea0003800000 */
        .weak           $__internal_0_$__cuda_sm20_sqrt_rn_f32_slowpath
        .type           $__internal_0_$__cuda_sm20_sqrt_rn_f32_slowpath,@function
        .size           $__internal_0_$__cuda_sm20_sqrt_rn_f32_slowpath,($__internal_1_$__cuda_sm3x_div_rn_noftz_f32_slowpath - $__internal_0_$__cuda_sm20_sqrt_rn_f32_slowpath)
$__internal_0_$__cuda_sm20_sqrt_rn_f32_slowpath:
[----:B------:R-:W-:-:S13]  /*3320*/  LOP3.LUT P0, RZ, R3, 0x7fffffff, RZ, 0xc0, !PT ;  /* 0x7fffffff03ff7812 */ /* 0x000fda000780c0ff */
[----:B------:R-:W-:Y:S01]  /*3330*/  @!P0 IMAD.MOV.U32 R2, RZ, RZ, R3 ;  /* 0x000000ffff028224 */ /* 0x000fe200078e0003 */
[----:B------:R-:W-:Y:S06]  /*3340*/  @!P0 BRA `(.L_x_73) ;  /* 0x0000000000448947 */ /* 0x000fec0003800000 */
[----:B------:R-:W-:Y:S01]  /*3350*/  FSETP.GEU.FTZ.AND P0, PT, R3, RZ, PT ;  /* 0x000000ff0300720b */ /* 0x000fe20003f1e000 */
[----:B------:R-:W-:-:S12]  /*3360*/  IMAD.MOV.U32 R0, RZ, RZ, R3 ;  /* 0x000000ffff007224 */ /* 0x000fd800078e0003 */
[----:B------:R-:W-:Y:S01]  /*3370*/  @!P0 MOV R2, 0x7fffffff ;  /* 0x7fffffff00028802 */ /* 0x000fe20000000f00 */
[----:B------:R-:W-:Y:S06]  /*3380*/  @!P0 BRA `(.L_x_73) ;  /* 0x0000000000348947 */ /* 0x000fec0003800000 */
[----:B------:R-:W-:-:S13]  /*3390*/  FSETP.GTU.FTZ.AND P0, PT, |R0|, +INF , PT ;  /* 0x7f8000000000780b */ /* 0x000fda0003f1c200 */
[----:B------:R-:W-:Y:S01]  /*33a0*/  @P0 FADD.FTZ R2, R0, 1 ;  /* 0x3f80000000020421 */ /* 0x000fe20000010000 */
[----:B------:R-:W-:Y:S06]  /*33b0*/  @P0 BRA `(.L_x_73) ;  /* 0x0000000000280947 */ /* 0x000fec0003800000 */
[----:B------:R-:W-:-:S13]  /*33c0*/  FSETP.NEU.FTZ.AND P0, PT, |R0|, +INF , PT ;  /* 0x7f8000000000780b */ /* 0x000fda0003f1d200 */
[----:B------:R-:W-:-:S04]  /*33d0*/  @P0 FFMA R3, R0, 1.84467440737095516160e+19, RZ ;  /* 0x5f80000000030823 */ /* 0x000fc800000000ff */
[----:B------:R-:W0:Y:S02]  /*33e0*/  @P0 MUFU.RSQ R2, R3 ;  /* 0x0000000300020308 */ /* 0x000e240000001400 */
[----:B0-----:R-:W-:Y:S01]  /*33f0*/  @P0 FMUL.FTZ R8, R3, R2 ;  /* 0x0000000203080220 */ /* 0x001fe20000410000 */
[----:B------:R-:W-:Y:S01]  /*3400*/  @P0 FMUL.FTZ R10, R2, 0.5 ;  /* 0x3f000000020a0820 */ /* 0x000fe20000410000 */
[----:B------:R-:W-:Y:S02]  /*3410*/  @!P0 IMAD.MOV.U32 R2, RZ, RZ, R0 ;  /* 0x000000ffff028224 */ /* 0x000fe400078e0000 */
[----:B------:R-:W-:-:S04]  /*3420*/  @P0 FADD.FTZ R9, -R8, -RZ ;  /* 0x800000ff08090221 */ /* 0x000fc80000010100 */
[----:B------:R-:W-:-:S04]  /*3430*/  @P0 FFMA R9, R8, R9, R3 ;  /* 0x0000000908090223 */ /* 0x000fc80000000003 */
[----:B------:R-:W-:-:S04]  /*3440*/  @P0 FFMA R9, R9, R10, R8 ;  /* 0x0000000a09090223 */ /* 0x000fc80000000008 */
[----:B------:R-:W-:-:S07]  /*3450*/  @P0 FMUL.FTZ R2, R9, 2.3283064365386962891e-10 ;  /* 0x2f80000009020820 */ /* 0x000fce0000410000 */
.L_x_73:
[----:B------:R-:W-:Y:S01]  /*3460*/  IMAD.MOV.U32 R0, RZ, RZ, R2 ;  /* 0x000000ffff007224 */ /* 0x000fe200078e0002 */
[----:B------:R-:W-:Y:S01]  /*3470*/  MOV R2, R11 ;  /* 0x0000000b00027202 */ /* 0x000fe20000000f00 */
[----:B------:R-:W-:-:S04]  /*3480*/  IMAD.MOV.U32 R3, RZ, RZ, 0x0 ;  /* 0x00000000ff037424 */ /* 0x000fc800078e00ff */
[----:B------:R-:W-:Y:S05]  /*3490*/  RET.REL.NODEC R2 `(_Z14checkNeigboursPiS_ii) ;  /* 0xffffffc802d87950 */ /* 0x000fea0003c3ffff */
        .weak           $__internal_1_$__cuda_sm3x_div_rn_noftz_f32_slowpath
        .type           $__internal_1_$__cuda_sm3x_div_rn_noftz_f32_slowpath,@function
        .size           $__internal_1_$__cuda_sm3x_div_rn_noftz_f32_slowpath,(.L_x_231 - $__internal_1_$__cuda_sm3x_div_rn_noftz_f32_slowpath)
$__internal_1_$__cuda_sm3x_div_rn_noftz_f32_slowpath:
[--C-:B------:R-:W-:Y:S01]  /*34a0*/  SHF.R.U32.HI R10, RZ, 0x17, R3.reuse ;  /* 0x00000017ff0a7819 */ /* 0x100fe20000011603 */
[----:B------:R-:W-:Y:S01]  /*34b0*/  BSSY.RECONVERGENT B2, `(.L_x_74) ;  /* 0x0000064000027945 */ /* 0x000fe20003800200 */
[--C-:B------:R-:W-:Y:S01]  /*34c0*/  SHF.R.U32.HI R2, RZ, 0x17, R0.reuse ;  /* 0x00000017ff027819 */ /* 0x100fe20000011600 */
[----:B------:R-:W-:Y:S01]  /*34d0*/  IMAD.MOV.U32 R11, RZ, RZ, R3 ;  /* 0x000000ffff0b7224 */ /* 0x000fe200078e0003 */
[----:B------:R-:W-:Y:S02]  /*34e0*/  LOP3.LUT R10, R10, 0xff, RZ, 0xc0, !PT ;  /* 0x000000ff0a0a7812 */ /* 0x000fe400078ec0ff */
[----:B------:R-:W-:Y:S01]  /*34f0*/  LOP3.LUT R14, R2, 0xff, RZ, 0xc0, !PT ;  /* 0x000000ff020e7812 */ /* 0x000fe200078ec0ff */
[----:B------:R-:W-:Y:S02]  /*3500*/  IMAD.MOV.U32 R2, RZ, RZ, R0 ;  /* 0x000000ffff027224 */ /* 0x000fe400078e0000 */
[----:B------:R-:W-:Y:S01]  /*3510*/  VIADD R13, R10, 0xffffffff ;  /* 0xffffffff0a0d7836 */ /* 0x000fe20000000000 */
[----:B------:R-:W-:-:S04]  /*3520*/  IADD3 R12, PT, PT, R14, -0x1, RZ ;  /* 0xffffffff0e0c7810 */ /* 0x000fc80007ffe0ff */
[----:B------:R-:W-:-:S04]  /*3530*/  ISETP.GT.U32.AND P0, PT, R13, 0xfd, PT ;  /* 0x000000fd0d00780c */ /* 0x000fc80003f04070 */
[----:B------:R-:W-:-:S13]  /*3540*/  ISETP.GT.U32.OR P0, PT, R12, 0xfd, P0 ;  /* 0x000000fd0c00780c */ /* 0x000fda0000704470 */
[----:B------:R-:W-:Y:S01]  /*3550*/  @!P0 MOV R9, RZ ;  /* 0x000000ff00098202 */ /* 0x000fe20000000f00 */
[----:B------:R-:W-:Y:S06]  /*3560*/  @!P0 BRA `(.L_x_75) ;  /* 0x00000000005c8947 */ /* 0x000fec0003800000 */
[----:B------:R-:W-:Y:S02]  /*3570*/  FSETP.GTU.FTZ.AND P0, PT, |R0|, +INF , PT ;  /* 0x7f8000000000780b */ /* 0x000fe40003f1c200 */
[----:B------:R-:W-:-:S04]  /*3580*/  FSETP.GTU.FTZ.AND P1, PT, |R3|, +INF , PT ;  /* 0x7f8000000300780b */ /* 0x000fc80003f3c200 */
[----:B------:R-:W-:-:S13]  /*3590*/  PLOP3.LUT P0, PT, P0, P1, PT, 0xf8, 0x8f ;  /* 0x00000000008f781c */ /* 0x000fda0000703f70 */
[----:B------:R-:W-:Y:S05]  /*35a0*/  @P0 BRA `(.L_x_76) ;  /* 0x00000004004c0947 */ /* 0x000fea0003800000 */
[----:B------:R-:W-:-:S13]  /*35b0*/  LOP3.LUT P0, RZ, R11, 0x7fffffff, R2, 0xc8, !PT ;  /* 0x7fffffff0bff7812 */ /* 0x000fda000780c802 */
[----:B------:R-:W-:Y:S05]  /*35c0*/  @!P0 BRA `(.L_x_77) ;  /* 0x00000004003c8947 */ /* 0x000fea0003800000 */
[C---:B------:R-:W-:Y:S02]  /*35d0*/  FSETP.NEU.FTZ.AND P3, PT, |R0|.reuse, +INF , PT ;  /* 0x7f8000000000780b */ /* 0x040fe40003f7d200 */
[----:B------:R-:W-:Y:S02]  /*35e0*/  FSETP.NEU.FTZ.AND P1, PT, |R3|, +INF , PT ;  /* 0x7f8000000300780b */ /* 0x000fe40003f3d200 */
[----:B------:R-:W-:-:S11]  /*35f0*/  FSETP.NEU.FTZ.AND P0, PT, |R0|, +INF , PT ;  /* 0x7f8000000000780b */ /* 0x000fd60003f1d200 */
[----:B------:R-:W-:Y:S05]  /*3600*/  @!P1 BRA !P3, `(.L_x_77) ;  /* 0x00000004002c9947 */ /* 0x000fea0005800000 */
[----:B------:R-:W-:-:S04]  /*3610*/  LOP3.LUT P3, RZ, R2, 0x7fffffff, RZ, 0xc0, !PT ;  /* 0x7fffffff02ff7812 */ /* 0x000fc8000786c0ff */
[----:B------:R-:W-:-:S13]  /*3620*/  PLOP3.LUT P1, PT, P1, P3, PT, 0x2f, 0xf2 ;  /* 0x0000000000f2781c */ /* 0x000fda0000f26577 */
[----:B------:R-:W-:Y:S05]  /*3630*/  @P1 BRA `(.L_x_78) ;  /* 0x0000000400181947 */ /* 0x000fea0003800000 */
[----:B------:R-:W-:-:S04]  /*3640*/  LOP3.LUT P1, RZ, R11, 0x7fffffff, RZ, 0xc0, !PT ;  /* 0x7fffffff0bff7812 */ /* 0x000fc8000782c0ff */
[----:B------:R-:W-:-:S13]  /*3650*/  PLOP3.LUT P0, PT, P0, P1, PT, 0x2f, 0xf2 ;  /* 0x0000000000f2781c */ /* 0x000fda0000702577 */
[----:B------:R-:W-:Y:S05]  /*3660*/  @P0 BRA `(.L_x_79) ;  /* 0x0000000400000947 */ /* 0x000fea0003800000 */
[----:B------:R-:W-:Y:S02]  /*3670*/  ISETP.GE.AND P0, PT, R12, RZ, PT ;  /* 0x000000ff0c00720c */ /* 0x000fe40003f06270 */
[----:B------:R-:W-:-:S11]  /*3680*/  ISETP.GE.AND P1, PT, R13, RZ, PT ;  /* 0x000000ff0d00720c */ /* 0x000fd60003f26270 */
[----:B------:R-:W-:Y:S02]  /*3690*/  @P0 IMAD.MOV.U32 R9, RZ, RZ, RZ ;  /* 0x000000ffff090224 */ /* 0x000fe400078e00ff */
[----:B------:R-:W-:Y:S01]  /*36a0*/  @!P0 FFMA R2, R0, 1.84467440737095516160e+19, RZ ;  /* 0x5f80000000028823 */ /* 0x000fe200000000ff */
[----:B------:R-:W-:Y:S02]  /*36b0*/  @!P0 IMAD.MOV.U32 R9, RZ, RZ, -0x40 ;  /* 0xffffffc0ff098424 */ /* 0x000fe400078e00ff */
[----:B------:R-:W-:-:S03]  /*36c0*/  @!P1 FFMA R11, R3, 1.84467440737095516160e+19, RZ ;  /* 0x5f800000030b9823 */ /* 0x000fc600000000ff */
[----:B------:R-:W-:-:S07]  /*36d0*/  @!P1 IADD3 R9, PT, PT, R9, 0x40, RZ ;  /* 0x0000004009099810 */ /* 0x000fce0007ffe0ff */
.L_x_75:
[----:B------:R-:W-:Y:S01]  /*36e0*/  LEA R12, R10, 0xc0800000, 0x17 ;  /* 0xc08000000a0c7811 */ /* 0x000fe200078eb8ff */
[----:B------:R-:W-:Y:S04]  /*36f0*/  BSSY.RECONVERGENT B3, `(.L_x_80) ;  /* 0x0000036000037945 */ /* 0x000fe80003800200 */
[----:B------:R-:W-:Y:S02]  /*3700*/  IMAD.IADD R12, R11, 0x1, -R12 ;  /* 0x000000010b0c7824 */ /* 0x000fe400078e0a0c */
[----:B------:R-:W-:Y:S02]  /*3710*/  VIADD R11, R14, 0xffffff81 ;  /* 0xffffff810e0b7836 */ /* 0x000fe40000000000 */
[----:B------:R0:W1:Y:S01]  /*3720*/  MUFU.RCP R13, R12 ;  /* 0x0000000c000d7308 */ /* 0x0000620000001000 */
[----:B------:R-:W-:Y:S01]  /*3730*/  FADD.FTZ R15, -R12, -RZ ;  /* 0x800000ff0c0f7221 */ /* 0x000fe20000010100 */
[C---:B------:R-:W-:Y:S01]  /*3740*/  IMAD R2, R11.reuse, -0x800000, R2 ;  /* 0xff8000000b027824 */ /* 0x040fe200078e0202 */
[----:B0-----:R-:W-:-:S04]  /*3750*/  IADD3 R12, PT, PT, R11, 0x7f, -R10 ;  /* 0x0000007f0b0c7810 */ /* 0x001fc80007ffe80a */
[----:B------:R-:W-:Y:S01]  /*3760*/  IADD3 R9, PT, PT, R12, R9, RZ ;  /* 0x000000090c097210 */ /* 0x000fe20007ffe0ff */
[----:B-1----:R-:W-:-:S04]  /*3770*/  FFMA R14, R13, R15, 1 ;  /* 0x3f8000000d0e7423 */ /* 0x002fc8000000000f */
[----:B------:R-:W-:-:S04]  /*3780*/  FFMA R16, R13, R14, R13 ;  /* 0x0000000e0d107223 */ /* 0x000fc8000000000d */
[----:B------:R-:W-:-:S04]  /*3790*/  FFMA R13, R2, R16, RZ ;  /* 0x00000010020d7223 */ /* 0x000fc800000000ff */
[----:B------:R-:W-:-:S04]  /*37a0*/  FFMA R14, R15, R13, R2 ;  /* 0x0000000d0f0e7223 */ /* 0x000fc80000000002 */
[----:B------:R-:W-:-:S04]  /*37b0*/  FFMA R13, R16, R14, R13 ;  /* 0x0000000e100d7223 */ /* 0x000fc8000000000d */
[----:B------:R-:W-:-:S04]  /*37c0*/  FFMA R14, R15, R13, R2 ;  /* 0x0000000d0f0e7223 */ /* 0x000fc80000000002 */
[----:B------:R-:W-:-:S05]  /*37d0*/  FFMA R2, R16, R14, R13 ;  /* 0x0000000e10027223 */ /* 0x000fca000000000d */
[----:B------:R-:W-:-:S04]  /*37e0*/  SHF.R.U32.HI R10, RZ, 0x17, R2 ;  /* 0x00000017ff0a7819 */ /* 0x000fc80000011602 */
[----:B------:R-:W-:-:S05]  /*37f0*/  LOP3.LUT R10, R10, 0xff, RZ, 0xc0, !PT ;  /* 0x000000ff0a0a7812 */ /* 0x000fca00078ec0ff */
[----:B------:R-:W-:-:S04]  /*3800*/  IMAD.IADD R15, R10, 0x1, R9 ;  /* 0x000000010a0f7824 */ /* 0x000fc800078e0209 */
[----:B------:R-:W-:-:S05]  /*3810*/  VIADD R10, R15, 0xffffffff ;  /* 0xffffffff0f0a7836 */ /* 0x000fca0000000000 */
[----:B------:R-:W-:-:S13]  /*3820*/  ISETP.GE.U32.AND P0, PT, R10, 0xfe, PT ;  /* 0x000000fe0a00780c */ /* 0x000fda0003f06070 */
[----:B------:R-:W-:Y:S05]  /*3830*/  @!P0 BRA `(.L_x_81) ;  /* 0x0000000000808947 */ /* 0x000fea0003800000 */
[----:B------:R-:W-:-:S13]  /*3840*/  ISETP.GT.AND P0, PT, R15, 0xfe, PT ;  /* 0x000000fe0f00780c */ /* 0x000fda0003f04270 */
[----:B------:R-:W-:Y:S05]  /*3850*/  @P0 BRA `(.L_x_82) ;  /* 0x00000000006c0947 */ /* 0x000fea0003800000 */
[----:B------:R-:W-:-:S13]  /*3860*/  ISETP.GE.AND P0, PT, R15, 0x1, PT ;  /* 0x000000010f00780c */ /* 0x000fda0003f06270 */
[----:B------:R-:W-:Y:S05]  /*3870*/  @P0 BRA `(.L_x_83) ;  /* 0x0000000000740947 */ /* 0x000fea0003800000 */
[----:B------:R-:W-:Y:S02]  /*3880*/  ISETP.GE.AND P0, PT, R15, -0x18, PT ;  /* 0xffffffe80f00780c */ /* 0x000fe40003f06270 */
[----:B------:R-:W-:-:S11]  /*3890*/  LOP3.LUT R2, R2, 0x80000000, RZ, 0xc0, !PT ;  /* 0x8000000002027812 */ /* 0x000fd600078ec0ff */
[----:B------:R-:W-:Y:S05]  /*38a0*/  @!P0 BRA `(.L_x_83) ;  /* 0x0000000000688947 */ /* 0x000fea0003800000 */
[CCC-:B------:R-:W-:Y:S01]  /*38b0*/  FFMA.RZ R9, R16.reuse, R14.reuse, R13.reuse ;  /* 0x0000000e10097223 */ /* 0x1c0fe2000000c00d */
[C---:B------:R-:W-:Y:S01]  /*38c0*/  IADD3 R12, PT, PT, R15.reuse, 0x20, RZ ;  /* 0x000000200f0c7810 */ /* 0x040fe20007ffe0ff */
[CCC-:B------:R-:W-:Y:S01]  /*38d0*/  FFMA.RM R10, R16.reuse, R14.reuse, R13.reuse ;  /* 0x0000000e100a7223 */ /* 0x1c0fe2000000400d */
[----:B------:R-:W-:Y:S02]  /*38e0*/  ISETP.NE.AND P3, PT, R15, RZ, PT ;  /* 0x000000ff0f00720c */ /* 0x000fe40003f65270 */
[----:B------:R-:W-:Y:S01]  /*38f0*/  LOP3.LUT R11, R9, 0x7fffff, RZ, 0xc0, !PT ;  /* 0x007fffff090b7812 */ /* 0x000fe200078ec0ff */
[----:B------:R-:W-:Y:S01]  /*3900*/  FFMA.RP R9, R16, R14, R13 ;  /* 0x0000000e10097223 */ /* 0x000fe2000000800d */
[----:B------:R-:W-:Y:S01]  /*3910*/  IMAD.MOV R13, RZ, RZ, -R15 ;  /* 0x000000ffff0d7224 */ /* 0x000fe200078e0a0f */
[----:B------:R-:W-:Y:S02]  /*3920*/  ISETP.NE.AND P1, PT, R15, RZ, PT ;  /* 0x000000ff0f00720c */ /* 0x000fe40003f25270 */
[----:B------:R-:W-:-:S02]  /*3930*/  LOP3.LUT R11, R11, 0x800000, RZ, 0xfc, !PT ;  /* 0x008000000b0b7812 */ /* 0x000fc400078efcff */
[----:B------:R-:W-:Y:S02]  /*3940*/  FSETP.NEU.FTZ.AND P0, PT, R9, R10, PT ;  /* 0x0000000a0900720b */ /* 0x000fe40003f1d000 */
[----:B------:R-:W-:Y:S02]  /*3950*/  SHF.L.U32 R12, R11, R12, RZ ;  /* 0x0000000c0b0c7219 */ /* 0x000fe400000006ff */
[----:B------:R-:W-:Y:S02]  /*3960*/  SEL R10, R13, RZ, P3 ;  /* 0x000000ff0d0a7207 */ /* 0x000fe40001800000 */
[----:B------:R-:W-:Y:S02]  /*3970*/  ISETP.NE.AND P1, PT, R12, RZ, P1 ;  /* 0x000000ff0c00720c */ /* 0x000fe40000f25270 */
[----:B------:R-:W-:Y:S02]  /*3980*/  SHF.R.U32.HI R10, RZ, R10, R11 ;  /* 0x0000000aff0a7219 */ /* 0x000fe4000001160b */
[----:B------:R-:W-:-:S02]  /*3990*/  PLOP3.LUT P0, PT, P0, P1, PT, 0xf8, 0x8f ;  /* 0x00000000008f781c */ /* 0x000fc40000703f70 */
[----:B------:R-:W-:Y:S02]  /*39a0*/  SHF.R.U32.HI R12, RZ, 0x1, R10 ;  /* 0x00000001ff0c7819 */ /* 0x000fe4000001160a */
[----:B------:R-:W-:-:S04]  /*39b0*/  SEL R9, RZ, 0x1, !P0 ;  /* 0x00000001ff097807 */ /* 0x000fc80004000000 */
[----:B------:R-:W-:-:S04]  /*39c0*/  LOP3.LUT R9, R9, 0x1, R12, 0xf8, !PT ;  /* 0x0000000109097812 */ /* 0x000fc800078ef80c */
[----:B------:R-:W-:-:S05]  /*39d0*/  LOP3.LUT R9, R9, R10, RZ, 0xc0, !PT ;  /* 0x0000000a09097212 */ /* 0x000fca00078ec0ff */
[----:B------:R-:W-:-:S05]  /*39e0*/  IMAD.IADD R9, R12, 0x1, R9 ;  /* 0x000000010c097824 */ /* 0x000fca00078e0209 */
[----:B------:R-:W-:Y:S01]  /*39f0*/  LOP3.LUT R2, R9, R2, RZ, 0xfc, !PT ;  /* 0x0000000209027212 */ /* 0x000fe200078efcff */
[----:B------:R-:W-:Y:S06]  /*3a00*/  BRA `(.L_x_83) ;  /* 0x0000000000107947 */ /* 0x000fec0003800000 */
.L_x_82:
[----:B------:R-:W-:-:S04]  /*3a10*/  LOP3.LUT R2, R2, 0x80000000, RZ, 0xc0, !PT ;  /* 0x8000000002027812 */ /* 0x000fc800078ec0ff */
[----:B------:R-:W-:Y:S01]  /*3a20*/  LOP3.LUT R2, R2, 0x7f800000, RZ, 0xfc, !PT ;  /* 0x7f80000002027812 */ /* 0x000fe200078efcff */
[----:B------:R-:W-:Y:S06]  /*3a30*/  BRA `(.L_x_83) ;  /* 0x0000000000047947 */ /* 0x000fec0003800000 */
.L_x_81:
[----:B------:R-:W-:-:S07]  /*3a40*/  LEA R2, R9, R2, 0x17 ;  /* 0x0000000209027211 */ /* 0x000fce00078eb8ff */
.L_x_83:
[----:B------:R-:W-:Y:S05]  /*3a50*/  BSYNC.RECONVERGENT B3 ;  /* 0x0000000000037941 */ /* 0x000fea0003800200 */
.L_x_80:
[----:B------:R-:W-:Y:S05]  /*3a60*/  BRA `(.L_x_84) ;  /* 0x0000000000207947 */ /* 0x000fea0003800000 */
.L_x_79:
[----:B------:R-:W-:-:S04]  /*3a70*/  LOP3.LUT R2, R11, 0x80000000, R2, 0x48, !PT ;  /* 0x800000000b027812 */ /* 0x000fc800078e4802 */
[----:B------:R-:W-:Y:S01]  /*3a80*/  LOP3.LUT R2, R2, 0x7f800000, RZ, 0xfc, !PT ;  /* 0x7f80000002027812 */ /* 0x000fe200078efcff */
[----:B------:R-:W-:Y:S06]  /*3a90*/  BRA `(.L_x_84) ;  /* 0x0000000000147947 */ /* 0x000fec0003800000 */
.L_x_78:
[----:B------:R-:W-:Y:S01]  /*3aa0*/  LOP3.LUT R2, R11, 0x80000000, R2, 0x48, !PT ;  /* 0x800000000b027812 */ /* 0x000fe200078e4802 */
[----:B------:R-:W-:Y:S06]  /*3ab0*/  BRA `(.L_x_84) ;  /* 0x00000000000c7947 */ /* 0x000fec0003800000 */
.L_x_77:
[----:B------:R-:W0:Y:S01]  /*3ac0*/  MUFU.RSQ R2, -QNAN ;  /* 0xffc0000000027908 */ /* 0x000e220000001400 */
[----:B------:R-:W-:Y:S05]  /*3ad0*/  BRA `(.L_x_84) ;  /* 0x0000000000047947 */ /* 0x000fea0003800000 */
.L_x_76:
[----:B------:R-:W-:-:S07]  /*3ae0*/  FADD.FTZ R2, R0, R3 ;  /* 0x0000000300027221 */ /* 0x000fce0000010000 */
.L_x_84:
[----:B------:R-:W-:Y:S05]  /*3af0*/  BSYNC.RECONVERGENT B2 ;  /* 0x0000000000027941 */ /* 0x000fea0003800200 */
.L_x_74:
[----:B------:R-:W-:-:S04]  /*3b00*/  IMAD.MOV.U32 R9, RZ, RZ, 0x0 ;  /* 0x00000000ff097424 */ /* 0x000fc800078e00ff */
[----:B0-----:R-:W-:Y:S05]  /*3b10*/  RET.REL.NODEC R8 `(_Z14checkNeigboursPiS_ii) ;  /* 0xffffffc408387950 */ /* 0x001fea0003c3ffff */
.L_x_85:
[----:B------:R-:W-:-:S00]  /*3b20*/  BRA `(.L_x_85) ;  /* 0xfffffffc00fc7947 */ /* 0x000fc0000383ffff */
[----:B------:R-:W-:-:S00]  /*3b30*/  NOP ;  /* 0x0000000000007918 */ /* 0x000fc00000000000 */
        /* <DEDUP_REMOVED lines=12> */
.L_x_231:


//--------------------- .nv.shared.reserved.0     --------------------------
	.section	.nv.shared.reserved.0,"aw",@nobits
	.weak		__nv_reservedSMEM_offset_0_alias
	.size		__nv_reservedSMEM_offset_0_alias, 0, 64
	.other		__nv_reservedSMEM_offset_0_alias,@"STO_CUDA_RESERVED_SHARED STV_DEFAULT"
__nv_reservedSMEM_offset_0_alias:
	.zero		0
	.zero		64


//--------------------- .nv.constant0._Z14checkNeigboursPiS_ii --------------------------
	.section	.nv.constant0._Z14checkNeigboursPiS_ii,"a",@progbits
	.sectionflags	@""
	.align	4
.nv.constant0._Z14checkNeigboursPiS_ii:
	.zero		920


//--------------------- SYMBOLS --------------------------

	.type		.nv.reservedSmem.offset0,@object
	.size		.nv.reservedSmem.offset0,0x4
